	.target	sm_90a

	.elftype	@"ET_EXEC"


//--------------------- .note.nv.tkinfo           --------------------------
	.section	.note.nv.tkinfo,"",@"SHT_NOTE"
	.sectionflags	@"SHF_NOTE_NV_TKINFO"
	.tkinfo
        /*0018*/ 	.word	0x00000002
        /*0030*/ 	.string	""
        /*0030*/ 	.string	"ptxas"
        /*0030*/ 	.string	"Cuda compilation tools, release 13.0, V13.0.88"
        /*0030*/ 	.string	"Build cuda_13.0.r13.0/compiler.36424714_0"
        /*0030*/ 	.string	"-arch sm_90a -m 64 "



//--------------------- .note.nv.cuinfo           --------------------------
	.section	.note.nv.cuinfo,"",@"SHT_NOTE"
	.sectionflags	@"SHF_NOTE_NV_CUINFO"
        /*0018*/ 	.short	0x0002
        /*001a*/ 	.short	0x005a
        /*001c*/ 	.short	0x0082
	.zero		2


//--------------------- .nv.info                  --------------------------
	.section	.nv.info,"",@"SHT_CUDA_INFO"
	.align	4


	//----- nvinfo : EIATTR_REGCOUNT
	.align		4
        /*0000*/ 	.byte	0x04, 0x2f
        /*0002*/ 	.short	(.L_29 - .L_28)
	.align		4
.L_28:
        /*0004*/ 	.word	index@(_ZN2at6native16roll_cuda_kernelIhEEvPKT_PS2_llllll)
        /*0008*/ 	.word	0x00000012


	//----- nvinfo : EIATTR_FRAME_SIZE
	.align		4
.L_29:
        /*000c*/ 	.byte	0x04, 0x11
        /*000e*/ 	.short	(.L_31 - .L_30)
	.align		4
.L_30:
        /*0010*/ 	.word	index@($__internal_25_$__cuda_sm20_rem_s64)
        /*0014*/ 	.word	0x00000000


	//----- nvinfo : EIATTR_FRAME_SIZE
	.align		4
.L_31:
        /*0018*/ 	.byte	0x04, 0x11
        /*001a*/ 	.short	(.L_33 - .L_32)
	.align		4
.L_32:
        /*001c*/ 	.word	index@($__internal_24_$__cuda_sm20_div_s64)
        /*0020*/ 	.word	0x00000000


	//----- nvinfo : EIATTR_FRAME_SIZE
	.align		4
.L_33:
        /*0024*/ 	.byte	0x04, 0x11
        /*0026*/ 	.short	(.L_35 - .L_34)
	.align		4
.L_34:
        /*0028*/ 	.word	index@(_ZN2at6native16roll_cuda_kernelIhEEvPKT_PS2_llllll)
        /*002c*/ 	.word	0x00000000


	//----- nvinfo : EIATTR_REGCOUNT
	.align		4
.L_35:
        /*0030*/ 	.byte	0x04, 0x2f
        /*0032*/ 	.short	(.L_37 - .L_36)
	.align		4
.L_36:
        /*0034*/ 	.word	index@(_ZN2at6native16roll_cuda_kernelIaEEvPKT_PS2_llllll)
        /*0038*/ 	.word	0x00000012


	//----- nvinfo : EIATTR_FRAME_SIZE
	.align		4
.L_37:
        /*003c*/ 	.byte	0x04, 0x11
        /*003e*/ 	.short	(.L_39 - .L_38)
	.align		4
.L_38:
        /*0040*/ 	.word	index@($__internal_23_$__cuda_sm20_rem_s64)
        /*0044*/ 	.word	0x00000000


	//----- nvinfo : EIATTR_FRAME_SIZE
	.align		4
.L_39:
        /*0048*/ 	.byte	0x04, 0x11
        /*004a*/ 	.short	(.L_41 - .L_40)
	.align		4
.L_40:
        /*004c*/ 	.word	index@($__internal_22_$__cuda_sm20_div_s64)
        /*0050*/ 	.word	0x00000000


	//----- nvinfo : EIATTR_FRAME_SIZE
	.align		4
.L_41:
        /*0054*/ 	.byte	0x04, 0x11
        /*0056*/ 	.short	(.L_43 - .L_42)
	.align		4
.L_42:
        /*0058*/ 	.word	index@(_ZN2at6native16roll_cuda_kernelIaEEvPKT_PS2_llllll)
        /*005c*/ 	.word	0x00000000


	//----- nvinfo : EIATTR_REGCOUNT
	.align		4
.L_43:
        /*0060*/ 	.byte	0x04, 0x2f
        /*0062*/ 	.short	(.L_45 - .L_44)
	.align		4
.L_44:
        /*0064*/ 	.word	index@(_ZN2at6native16roll_cuda_kernelIiEEvPKT_PS2_llllll)
        /*0068*/ 	.word	0x00000012


	//----- nvinfo : EIATTR_FRAME_SIZE
	.align		4
.L_45:
        /*006c*/ 	.byte	0x04, 0x11
        /*006e*/ 	.short	(.L_47 - .L_46)
	.align		4
.L_46:
        /*0070*/ 	.word	index@($__internal_21_$__cuda_sm20_rem_s64)
        /*0074*/ 	.word	0x00000000


	//----- nvinfo : EIATTR_FRAME_SIZE
	.align		4
.L_47:
        /*0078*/ 	.byte	0x04, 0x11
        /*007a*/ 	.short	(.L_49 - .L_48)
	.align		4
.L_48:
        /*007c*/ 	.word	index@($__internal_20_$__cuda_sm20_div_s64)
        /*0080*/ 	.word	0x00000000


	//----- nvinfo : EIATTR_FRAME_SIZE
	.align		4
.L_49:
        /*0084*/ 	.byte	0x04, 0x11
        /*0086*/ 	.short	(.L_51 - .L_50)
	.align		4
.L_50:
        /*0088*/ 	.word	index@(_ZN2at6native16roll_cuda_kernelIiEEvPKT_PS2_llllll)
        /*008c*/ 	.word	0x00000000


	//----- nvinfo : EIATTR_REGCOUNT
	.align		4
.L_51:
        /*0090*/ 	.byte	0x04, 0x2f
        /*0092*/ 	.short	(.L_53 - .L_52)
	.align		4
.L_52:
        /*0094*/ 	.word	index@(_ZN2at6native16roll_cuda_kernelIlEEvPKT_PS2_llllll)
        /*0098*/ 	.word	0x00000012


	//----- nvinfo : EIATTR_FRAME_SIZE
	.align		4
.L_53:
        /*009c*/ 	.byte	0x04, 0x11
        /*009e*/ 	.short	(.L_55 - .L_54)
	.align		4
.L_54:
        /*00a0*/ 	.word	index@($__internal_19_$__cuda_sm20_rem_s64)
        /*00a4*/ 	.word	0x00000000


	//----- nvinfo : EIATTR_FRAME_SIZE
	.align		4
.L_55:
        /*00a8*/ 	.byte	0x04, 0x11
        /*00aa*/ 	.short	(.L_57 - .L_56)
	.align		4
.L_56:
        /*00ac*/ 	.word	index@($__internal_18_$__cuda_sm20_div_s64)
        /*00b0*/ 	.word	0x00000000


	//----- nvinfo : EIATTR_FRAME_SIZE
	.align		4
.L_57:
        /*00b4*/ 	.byte	0x04, 0x11
        /*00b6*/ 	.short	(.L_59 - .L_58)
	.align		4
.L_58:
        /*00b8*/ 	.word	index@(_ZN2at6native16roll_cuda_kernelIlEEvPKT_PS2_llllll)
        /*00bc*/ 	.word	0x00000000


	//----- nvinfo : EIATTR_REGCOUNT
	.align		4
.L_59:
        /*00c0*/ 	.byte	0x04, 0x2f
        /*00c2*/ 	.short	(.L_61 - .L_60)
	.align		4
.L_60:
        /*00c4*/ 	.word	index@(_ZN2at6native16roll_cuda_kernelIsEEvPKT_PS2_llllll)
        /*00c8*/ 	.word	0x00000012


	//----- nvinfo : EIATTR_FRAME_SIZE
	.align		4
.L_61:
        /*00cc*/ 	.byte	0x04, 0x11
        /*00ce*/ 	.short	(.L_63 - .L_62)
	.align		4
.L_62:
        /*00d0*/ 	.word	index@($__internal_17_$__cuda_sm20_rem_s64)
        /*00d4*/ 	.word	0x00000000


	//----- nvinfo : EIATTR_FRAME_SIZE
	.align		4
.L_63:
        /*00d8*/ 	.byte	0x04, 0x11
        /*00da*/ 	.short	(.L_65 - .L_64)
	.align		4
.L_64:
        /*00dc*/ 	.word	index@($__internal_16_$__cuda_sm20_div_s64)
        /*00e0*/ 	.word	0x00000000


	//----- nvinfo : EIATTR_FRAME_SIZE
	.align		4
.L_65:
        /*00e4*/ 	.byte	0x04, 0x11
        /*00e6*/ 	.short	(.L_67 - .L_66)
	.align		4
.L_66:
        /*00e8*/ 	.word	index@(_ZN2at6native16roll_cuda_kernelIsEEvPKT_PS2_llllll)
        /*00ec*/ 	.word	0x00000000


	//----- nvinfo : EIATTR_REGCOUNT
	.align		4
.L_67:
        /*00f0*/ 	.byte	0x04, 0x2f
        /*00f2*/ 	.short	(.L_69 - .L_68)
	.align		4
.L_68:
        /*00f4*/ 	.word	index@(_ZN2at6native16roll_cuda_kernelIdEEvPKT_PS2_llllll)
        /*00f8*/ 	.word	0x00000012


	//----- nvinfo : EIATTR_FRAME_SIZE
	.align		4
.L_69:
        /*00fc*/ 	.byte	0x04, 0x11
        /*00fe*/ 	.short	(.L_71 - .L_70)
	.align		4
.L_70:
        /*0100*/ 	.word	index@($__internal_15_$__cuda_sm20_rem_s64)
        /*0104*/ 	.word	0x00000000


	//----- nvinfo : EIATTR_FRAME_SIZE
	.align		4
.L_71:
        /*0108*/ 	.byte	0x04, 0x11
        /*010a*/ 	.short	(.L_73 - .L_72)
	.align		4
.L_72:
        /*010c*/ 	.word	index@($__internal_14_$__cuda_sm20_div_s64)
        /*0110*/ 	.word	0x00000000


	//----- nvinfo : EIATTR_FRAME_SIZE
	.align		4
.L_73:
        /*0114*/ 	.byte	0x04, 0x11
        /*0116*/ 	.short	(.L_75 - .L_74)
	.align		4
.L_74:
        /*0118*/ 	.word	index@(_ZN2at6native16roll_cuda_kernelIdEEvPKT_PS2_llllll)
        /*011c*/ 	.word	0x00000000


	//----- nvinfo : EIATTR_REGCOUNT
	.align		4
.L_75:
        /*0120*/ 	.byte	0x04, 0x2f
        /*0122*/ 	.short	(.L_77 - .L_76)
	.align		4
.L_76:
        /*0124*/ 	.word	index@(_ZN2at6native16roll_cuda_kernelIfEEvPKT_PS2_llllll)
        /*0128*/ 	.word	0x00000012


	//----- nvinfo : EIATTR_FRAME_SIZE
	.align		4
.L_77:
        /*012c*/ 	.byte	0x04, 0x11
        /*012e*/ 	.short	(.L_79 - .L_78)
	.align		4
.L_78:
        /*0130*/ 	.word	index@($__internal_13_$__cuda_sm20_rem_s64)
        /*0134*/ 	.word	0x00000000


	//----- nvinfo : EIATTR_FRAME_SIZE
	.align		4
.L_79:
        /*0138*/ 	.byte	0x04, 0x11
        /*013a*/ 	.short	(.L_81 - .L_80)
	.align		4
.L_80:
        /*013c*/ 	.word	index@($__internal_12_$__cuda_sm20_div_s64)
        /*0140*/ 	.word	0x00000000


	//----- nvinfo : EIATTR_FRAME_SIZE
	.align		4
.L_81:
        /*0144*/ 	.byte	0x04, 0x11
        /*0146*/ 	.short	(.L_83 - .L_82)
	.align		4
.L_82:
        /*0148*/ 	.word	index@(_ZN2at6native16roll_cuda_kernelIfEEvPKT_PS2_llllll)
        /*014c*/ 	.word	0x00000000


	//----- nvinfo : EIATTR_REGCOUNT
	.align		4
.L_83:
        /*0150*/ 	.byte	0x04, 0x2f
        /*0152*/ 	.short	(.L_85 - .L_84)
	.align		4
.L_84:
        /*0154*/ 	.word	index@(_ZN2at6native16roll_cuda_kernelIN3c107complexIdEEEEvPKT_PS5_llllll)
        /*0158*/ 	.word	0x00000012


	//----- nvinfo : EIATTR_FRAME_SIZE
	.align		4
.L_85:
        /*015c*/ 	.byte	0x04, 0x11
        /*015e*/ 	.short	(.L_87 - .L_86)
	.align		4
.L_86:
        /*0160*/ 	.word	index@($__internal_11_$__cuda_sm20_rem_s64)
        /*0164*/ 	.word	0x00000000


	//----- nvinfo : EIATTR_FRAME_SIZE
	.align		4
.L_87:
        /*0168*/ 	.byte	0x04, 0x11
        /*016a*/ 	.short	(.L_89 - .L_88)
	.align		4
.L_88:
        /*016c*/ 	.word	index@($__internal_10_$__cuda_sm20_div_s64)
        /*0170*/ 	.word	0x00000000


	//----- nvinfo : EIATTR_FRAME_SIZE
	.align		4
.L_89:
        /*0174*/ 	.byte	0x04, 0x11
        /*0176*/ 	.short	(.L_91 - .L_90)
	.align		4
.L_90:
        /*0178*/ 	.word	index@(_ZN2at6native16roll_cuda_kernelIN3c107complexIdEEEEvPKT_PS5_llllll)
        /*017c*/ 	.word	0x00000000


	//----- nvinfo : EIATTR_REGCOUNT
	.align		4
.L_91:
        /*0180*/ 	.byte	0x04, 0x2f
        /*0182*/ 	.short	(.L_93 - .L_92)
	.align		4
.L_92:
        /*0184*/ 	.word	index@(_ZN2at6native16roll_cuda_kernelIN3c107complexIfEEEEvPKT_PS5_llllll)
        /*0188*/ 	.word	0x00000012


	//----- nvinfo : EIATTR_FRAME_SIZE
	.align		4
.L_93:
        /*018c*/ 	.byte	0x04, 0x11
        /*018e*/ 	.short	(.L_95 - .L_94)
	.align		4
.L_94:
        /*0190*/ 	.word	index@($__internal_9_$__cuda_sm20_rem_s64)
        /*0194*/ 	.word	0x00000000


	//----- nvinfo : EIATTR_FRAME_SIZE
	.align		4
.L_95:
        /*0198*/ 	.byte	0x04, 0x11
        /*019a*/ 	.short	(.L_97 - .L_96)
	.align		4
.L_96:
        /*019c*/ 	.word	index@($__internal_8_$__cuda_sm20_div_s64)
        /*01a0*/ 	.word	0x00000000


	//----- nvinfo : EIATTR_FRAME_SIZE
	.align		4
.L_97:
        /*01a4*/ 	.byte	0x04, 0x11
        /*01a6*/ 	.short	(.L_99 - .L_98)
	.align		4
.L_98:
        /*01a8*/ 	.word	index@(_ZN2at6native16roll_cuda_kernelIN3c107complexIfEEEEvPKT_PS5_llllll)
        /*01ac*/ 	.word	0x00000000


	//----- nvinfo : EIATTR_REGCOUNT
	.align		4
.L_99:
        /*01b0*/ 	.byte	0x04, 0x2f
        /*01b2*/ 	.short	(.L_101 - .L_100)
	.align		4
.L_100:
        /*01b4*/ 	.word	index@(_ZN2at6native16roll_cuda_kernelIN3c104HalfEEEvPKT_PS4_llllll)
        /*01b8*/ 	.word	0x00000012


	//----- nvinfo : EIATTR_FRAME_SIZE
	.align		4
.L_101:
        /*01bc*/ 	.byte	0x04, 0x11
        /*01be*/ 	.short	(.L_103 - .L_102)
	.align		4
.L_102:
        /*01c0*/ 	.word	index@($__internal_7_$__cuda_sm20_rem_s64)
        /*01c4*/ 	.word	0x00000000


	//----- nvinfo : EIATTR_FRAME_SIZE
	.align		4
.L_103:
        /*01c8*/ 	.byte	0x04, 0x11
        /*01ca*/ 	.short	(.L_105 - .L_104)
	.align		4
.L_104:
        /*01cc*/ 	.word	index@($__internal_6_$__cuda_sm20_div_s64)
        /*01d0*/ 	.word	0x00000000


	//----- nvinfo : EIATTR_FRAME_SIZE
	.align		4
.L_105:
        /*01d4*/ 	.byte	0x04, 0x11
        /*01d6*/ 	.short	(.L_107 - .L_106)
	.align		4
.L_106:
        /*01d8*/ 	.word	index@(_ZN2at6native16roll_cuda_kernelIN3c104HalfEEEvPKT_PS4_llllll)
        /*01dc*/ 	.word	0x00000000


	//----- nvinfo : EIATTR_REGCOUNT
	.align		4
.L_107:
        /*01e0*/ 	.byte	0x04, 0x2f
        /*01e2*/ 	.short	(.L_109 - .L_108)
	.align		4
.L_108:
        /*01e4*/ 	.word	index@(_ZN2at6native16roll_cuda_kernelIbEEvPKT_PS2_llllll)
        /*01e8*/ 	.word	0x00000012


	//----- nvinfo : EIATTR_FRAME_SIZE
	.align		4
.L_109:
        /*01ec*/ 	.byte	0x04, 0x11
        /*01ee*/ 	.short	(.L_111 - .L_110)
	.align		4
.L_110:
        /*01f0*/ 	.word	index@($__internal_5_$__cuda_sm20_rem_s64)
        /*01f4*/ 	.word	0x00000000


	//----- nvinfo : EIATTR_FRAME_SIZE
	.align		4
.L_111:
        /*01f8*/ 	.byte	0x04, 0x11
        /*01fa*/ 	.short	(.L_113 - .L_112)
	.align		4
.L_112:
        /*01fc*/ 	.word	index@($__internal_4_$__cuda_sm20_div_s64)
        /*0200*/ 	.word	0x00000000


	//----- nvinfo : EIATTR_FRAME_SIZE
	.align		4
.L_113:
        /*0204*/ 	.byte	0x04, 0x11
        /*0206*/ 	.short	(.L_115 - .L_114)
	.align		4
.L_114:
        /*0208*/ 	.word	index@(_ZN2at6native16roll_cuda_kernelIbEEvPKT_PS2_llllll)
        /*020c*/ 	.word	0x00000000


	//----- nvinfo : EIATTR_REGCOUNT
	.align		4
.L_115:
        /*0210*/ 	.byte	0x04, 0x2f
        /*0212*/ 	.short	(.L_117 - .L_116)
	.align		4
.L_116:
        /*0214*/ 	.word	index@(_ZN2at6native16roll_cuda_kernelIN3c108BFloat16EEEvPKT_PS4_llllll)
        /*0218*/ 	.word	0x00000012


	//----- nvinfo : EIATTR_FRAME_SIZE
	.align		4
.L_117:
        /*021c*/ 	.byte	0x04, 0x11
        /*021e*/ 	.short	(.L_119 - .L_118)
	.align		4
.L_118:
        /*0220*/ 	.word	index@($__internal_3_$__cuda_sm20_rem_s64)
        /*0224*/ 	.word	0x00000000


	//----- nvinfo : EIATTR_FRAME_SIZE
	.align		4
.L_119:
        /*0228*/ 	.byte	0x04, 0x11
        /*022a*/ 	.short	(.L_121 - .L_120)
	.align		4
.L_120:
        /*022c*/ 	.word	index@($__internal_2_$__cuda_sm20_div_s64)
        /*0230*/ 	.word	0x00000000


	//----- nvinfo : EIATTR_FRAME_SIZE
	.align		4
.L_121:
        /*0234*/ 	.byte	0x04, 0x11
        /*0236*/ 	.short	(.L_123 - .L_122)
	.align		4
.L_122:
        /*0238*/ 	.word	index@(_ZN2at6native16roll_cuda_kernelIN3c108BFloat16EEEvPKT_PS4_llllll)
        /*023c*/ 	.word	0x00000000


	//----- nvinfo : EIATTR_REGCOUNT
	.align		4
.L_123:
        /*0240*/ 	.byte	0x04, 0x2f
        /*0242*/ 	.short	(.L_125 - .L_124)
	.align		4
.L_124:
        /*0244*/ 	.word	index@(_ZN2at6native16roll_cuda_kernelIN3c107complexINS2_4HalfEEEEEvPKT_PS6_llllll)
        /*0248*/ 	.word	0x00000012


	//----- nvinfo : EIATTR_FRAME_SIZE
	.align		4
.L_125:
        /*024c*/ 	.byte	0x04, 0x11
        /*024e*/ 	.short	(.L_127 - .L_126)
	.align		4
.L_126:
        /*0250*/ 	.word	index@($__internal_1_$__cuda_sm20_rem_s64)
        /*0254*/ 	.word	0x00000000


	//----- nvinfo : EIATTR_FRAME_SIZE
	.align		4
.L_127:
        /*0258*/ 	.byte	0x04, 0x11
        /*025a*/ 	.short	(.L_129 - .L_128)
	.align		4
.L_128:
        /*025c*/ 	.word	index@($__internal_0_$__cuda_sm20_div_s64)
        /*0260*/ 	.word	0x00000000


	//----- nvinfo : EIATTR_FRAME_SIZE
	.align		4
.L_129:
        /*0264*/ 	.byte	0x04, 0x11
        /*0266*/ 	.short	(.L_131 - .L_130)
	.align		4
.L_130:
        /*0268*/ 	.word	index@(_ZN2at6native16roll_cuda_kernelIN3c107complexINS2_4HalfEEEEEvPKT_PS6_llllll)
        /*026c*/ 	.word	0x00000000


	//----- nvinfo : EIATTR_MIN_STACK_SIZE
	.align		4
.L_131:
        /*0270*/ 	.byte	0x04, 0x12
        /*0272*/ 	.short	(.L_133 - .L_132)
	.align		4
.L_132:
        /*0274*/ 	.word	index@(_ZN2at6native16roll_cuda_kernelIN3c107complexINS2_4HalfEEEEEvPKT_PS6_llllll)
        /*0278*/ 	.word	0x00000000


	//----- nvinfo : EIATTR_MIN_STACK_SIZE
	.align		4
.L_133:
        /*027c*/ 	.byte	0x04, 0x12
        /*027e*/ 	.short	(.L_135 - .L_134)
	.align		4
.L_134:
        /*0280*/ 	.word	index@(_ZN2at6native16roll_cuda_kernelIN3c108BFloat16EEEvPKT_PS4_llllll)
        /*0284*/ 	.word	0x00000000


	//----- nvinfo : EIATTR_MIN_STACK_SIZE
	.align		4
.L_135:
        /*0288*/ 	.byte	0x04, 0x12
        /*028a*/ 	.short	(.L_137 - .L_136)
	.align		4
.L_136:
        /*028c*/ 	.word	index@(_ZN2at6native16roll_cuda_kernelIbEEvPKT_PS2_llllll)
        /*0290*/ 	.word	0x00000000


	//----- nvinfo : EIATTR_MIN_STACK_SIZE
	.align		4
.L_137:
        /*0294*/ 	.byte	0x04, 0x12
        /*0296*/ 	.short	(.L_139 - .L_138)
	.align		4
.L_138:
        /*0298*/ 	.word	index@(_ZN2at6native16roll_cuda_kernelIN3c104HalfEEEvPKT_PS4_llllll)
        /*029c*/ 	.word	0x00000000


	//----- nvinfo : EIATTR_MIN_STACK_SIZE
	.align		4
.L_139:
        /*02a0*/ 	.byte	0x04, 0x12
        /*02a2*/ 	.short	(.L_141 - .L_140)
	.align		4
.L_140:
        /*02a4*/ 	.word	index@(_ZN2at6native16roll_cuda_kernelIN3c107complexIfEEEEvPKT_PS5_llllll)
        /*02a8*/ 	.word	0x00000000


	//----- nvinfo : EIATTR_MIN_STACK_SIZE
	.align		4
.L_141:
        /*02ac*/ 	.byte	0x04, 0x12
        /*02ae*/ 	.short	(.L_143 - .L_142)
	.align		4
.L_142:
        /*02b0*/ 	.word	index@(_ZN2at6native16roll_cuda_kernelIN3c107complexIdEEEEvPKT_PS5_llllll)
        /*02b4*/ 	.word	0x00000000


	//----- nvinfo : EIATTR_MIN_STACK_SIZE
	.align		4
.L_143:
        /*02b8*/ 	.byte	0x04, 0x12
        /*02ba*/ 	.short	(.L_145 - .L_144)
	.align		4
.L_144:
        /*02bc*/ 	.word	index@(_ZN2at6native16roll_cuda_kernelIfEEvPKT_PS2_llllll)
        /*02c0*/ 	.word	0x00000000


	//----- nvinfo : EIATTR_MIN_STACK_SIZE
	.align		4
.L_145:
        /*02c4*/ 	.byte	0x04, 0x12
        /*02c6*/ 	.short	(.L_147 - .L_146)
	.align		4
.L_146:
        /*02c8*/ 	.word	index@(_ZN2at6native16roll_cuda_kernelIdEEvPKT_PS2_llllll)
        /*02cc*/ 	.word	0x00000000


	//----- nvinfo : EIATTR_MIN_STACK_SIZE
	.align		4
.L_147:
        /*02d0*/ 	.byte	0x04, 0x12
        /*02d2*/ 	.short	(.L_149 - .L_148)
	.align		4
.L_148:
        /*02d4*/ 	.word	index@(_ZN2at6native16roll_cuda_kernelIsEEvPKT_PS2_llllll)
        /*02d8*/ 	.word	0x00000000


	//----- nvinfo : EIATTR_MIN_STACK_SIZE
	.align		4
.L_149:
        /*02dc*/ 	.byte	0x04, 0x12
        /*02de*/ 	.short	(.L_151 - .L_150)
	.align		4
.L_150:
        /*02e0*/ 	.word	index@(_ZN2at6native16roll_cuda_kernelIlEEvPKT_PS2_llllll)
        /*02e4*/ 	.word	0x00000000


	//----- nvinfo : EIATTR_MIN_STACK_SIZE
	.align		4
.L_151:
        /*02e8*/ 	.byte	0x04, 0x12
        /*02ea*/ 	.short	(.L_153 - .L_152)
	.align		4
.L_152:
        /*02ec*/ 	.word	index@(_ZN2at6native16roll_cuda_kernelIiEEvPKT_PS2_llllll)
        /*02f0*/ 	.word	0x00000000


	//----- nvinfo : EIATTR_MIN_STACK_SIZE
	.align		4
.L_153:
        /*02f4*/ 	.byte	0x04, 0x12
        /*02f6*/ 	.short	(.L_155 - .L_154)
	.align		4
.L_154:
        /*02f8*/ 	.word	index@(_ZN2at6native16roll_cuda_kernelIaEEvPKT_PS2_llllll)
        /*02fc*/ 	.word	0x00000000


	//----- nvinfo : EIATTR_MIN_STACK_SIZE
	.align		4
.L_155:
        /*0300*/ 	.byte	0x04, 0x12
        /*0302*/ 	.short	(.L_157 - .L_156)
	.align		4
.L_156:
        /*0304*/ 	.word	index@(_ZN2at6native16roll_cuda_kernelIhEEvPKT_PS2_llllll)
        /*0308*/ 	.word	0x00000000
.L_157:


//--------------------- .nv.compat                --------------------------
	.section	.nv.compat,"",@"SHT_CUDA_COMPAT_INFO"
	.align	4
        /*0000*/ 	.byte	0x02, 0x09, 0x01, 0x00, 0x02, 0x02, 0x01, 0x00, 0x02, 0x05, 0x05, 0x00, 0x03, 0x07, 0x01, 0x01
        /*0010*/ 	.byte	0x02, 0x03, 0x00, 0x00, 0x02, 0x06, 0x01, 0x00, 0x04, 0x0b, 0x08, 0x00, 0x00, 0x00, 0x00, 0x00
        /*0020*/ 	.byte	0x00, 0x00, 0x00, 0x00


//--------------------- .nv.info._ZN2at6native16roll_cuda_kernelIN3c107complexINS2_4HalfEEEEEvPKT_PS6_llllll --------------------------
	.section	.nv.info._ZN2at6native16roll_cuda_kernelIN3c107complexINS2_4HalfEEEEEvPKT_PS6_llllll,"",@"SHT_CUDA_INFO"
	.sectionflags	@""
	.align	4


	//----- nvinfo : EIATTR_CUDA_API_VERSION
	.align		4
        /*0000*/ 	.byte	0x04, 0x37
        /*0002*/ 	.short	(.L_159 - .L_158)
.L_158:
        /*0004*/ 	.word	0x00000082


	//----- nvinfo : EIATTR_KPARAM_INFO
	.align		4
.L_159:
        /*0008*/ 	.byte	0x04, 0x17
        /*000a*/ 	.short	(.L_161 - .L_160)
.L_160:
        /*000c*/ 	.word	0x00000000
        /*0010*/ 	.short	0x0007
        /*0012*/ 	.short	0x0038
        /*0014*/ 	.byte	0x00, 0xf0, 0x21, 0x00


	//----- nvinfo : EIATTR_KPARAM_INFO
	.align		4
.L_161:
        /*0018*/ 	.byte	0x04, 0x17
        /*001a*/ 	.short	(.L_163 - .L_162)
.L_162:
        /*001c*/ 	.word	0x00000000
        /*0020*/ 	.short	0x0006
        /*0022*/ 	.short	0x0030
        /*0024*/ 	.byte	0x00, 0xf0, 0x21, 0x00


	//----- nvinfo : EIATTR_KPARAM_INFO
	.align		4
.L_163:
        /*0028*/ 	.byte	0x04, 0x17
        /*002a*/ 	.short	(.L_165 - .L_164)
.L_164:
        /*002c*/ 	.word	0x00000000
        /*0030*/ 	.short	0x0005
        /*0032*/ 	.short	0x0028
        /*0034*/ 	.byte	0x00, 0xf0, 0x21, 0x00


	//----- nvinfo : EIATTR_KPARAM_INFO
	.align		4
.L_165:
        /*0038*/ 	.byte	0x04, 0x17
        /*003a*/ 	.short	(.L_167 - .L_166)
.L_166:
        /*003c*/ 	.word	0x00000000
        /*0040*/ 	.short	0x0004
        /*0042*/ 	.short	0x0020
        /*0044*/ 	.byte	0x00, 0xf0, 0x21, 0x00


	//----- nvinfo : EIATTR_KPARAM_INFO
	.align		4
.L_167:
        /*0048*/ 	.byte	0x04, 0x17
        /*004a*/ 	.short	(.L_169 - .L_168)
.L_168:
        /*004c*/ 	.word	0x00000000
        /*0050*/ 	.short	0x0003
        /*0052*/ 	.short	0x0018
        /*0054*/ 	.byte	0x00, 0xf0, 0x21, 0x00


	//----- nvinfo : EIATTR_KPARAM_INFO
	.align		4
.L_169:
        /*0058*/ 	.byte	0x04, 0x17
        /*005a*/ 	.short	(.L_171 - .L_170)
.L_170:
        /*005c*/ 	.word	0x00000000
        /*0060*/ 	.short	0x0002
        /*0062*/ 	.short	0x0010
        /*0064*/ 	.byte	0x00, 0xf0, 0x21, 0x00


	//----- nvinfo : EIATTR_KPARAM_INFO
	.align		4
.L_171:
        /*0068*/ 	.byte	0x04, 0x17
        /*006a*/ 	.short	(.L_173 - .L_172)
.L_172:
        /*006c*/ 	.word	0x00000000
        /*0070*/ 	.short	0x0001
        /*0072*/ 	.short	0x0008
        /*0074*/ 	.byte	0x00, 0xf0, 0x21, 0x00


	//----- nvinfo : EIATTR_KPARAM_INFO
	.align		4
.L_173:
        /*0078*/ 	.byte	0x04, 0x17
        /*007a*/ 	.short	(.L_175 - .L_174)
.L_174:
        /*007c*/ 	.word	0x00000000
        /*0080*/ 	.short	0x0000
        /*0082*/ 	.short	0x0000
        /*0084*/ 	.byte	0x00, 0xf0, 0x21, 0x00


	//----- nvinfo : EIATTR_SPARSE_MMA_MASK
	.align		4
.L_175:
        /*0088*/ 	.byte	0x03, 0x50
        /*008a*/ 	.short	0x0000


	//----- nvinfo : EIATTR_MAXREG_COUNT
	.align		4
        /*008c*/ 	.byte	0x03, 0x1b
        /*008e*/ 	.short	0x0080


	//----- nvinfo : EIATTR_MERCURY_ISA_VERSION
	.align		4
        /*0090*/ 	.byte	0x03, 0x5f
        /*0092*/ 	.short	0x0101


	//----- nvinfo : EIATTR_EXIT_INSTR_OFFSETS
	.align		4
        /*0094*/ 	.byte	0x04, 0x1c
        /*0096*/ 	.short	(.L_177 - .L_176)


	//   ....[0]....
.L_176:
        /*0098*/ 	.word	0x00000090


	//   ....[1]....
        /*009c*/ 	.word	0x000006a0


	//----- nvinfo : EIATTR_MAX_THREADS
	.align		4
.L_177:
        /*00a0*/ 	.byte	0x04, 0x05
        /*00a2*/ 	.short	(.L_179 - .L_178)
.L_178:
        /*00a4*/ 	.word	0x00000200
        /*00a8*/ 	.word	0x00000001
        /*00ac*/ 	.word	0x00000001


	//----- nvinfo : EIATTR_CRS_STACK_SIZE
	.align		4
.L_179:
        /*00b0*/ 	.byte	0x04, 0x1e
        /*00b2*/ 	.short	(.L_181 - .L_180)
.L_180:
        /*00b4*/ 	.word	0x00000000


	//----- nvinfo : EIATTR_CBANK_PARAM_SIZE
	.align		4
.L_181:
        /*00b8*/ 	.byte	0x03, 0x19
        /*00ba*/ 	.short	0x0040


	//----- nvinfo : EIATTR_PARAM_CBANK
	.align		4
        /*00bc*/ 	.byte	0x04, 0x0a
        /*00be*/ 	.short	(.L_183 - .L_182)
	.align		4
.L_182:
        /*00c0*/ 	.word	index@(.nv.constant0._ZN2at6native16roll_cuda_kernelIN3c107complexINS2_4HalfEEEEEvPKT_PS6_llllll)
        /*00c4*/ 	.short	0x0210
        /*00c6*/ 	.short	0x0040


	//----- nvinfo : EIATTR_SW_WAR
	.align		4
.L_183:
        /*00c8*/ 	.byte	0x04, 0x36
        /*00ca*/ 	.short	(.L_185 - .L_184)
.L_184:
        /*00cc*/ 	.word	0x00000008
.L_185:


//--------------------- .nv.info._ZN2at6native16roll_cuda_kernelIN3c108BFloat16EEEvPKT_PS4_llllll --------------------------
	.section	.nv.info._ZN2at6native16roll_cuda_kernelIN3c108BFloat16EEEvPKT_PS4_llllll,"",@"SHT_CUDA_INFO"
	.sectionflags	@""
	.align	4


	//----- nvinfo : EIATTR_CUDA_API_VERSION
	.align		4
        /*0000*/ 	.byte	0x04, 0x37
        /*0002*/ 	.short	(.L_187 - .L_186)
.L_186:
        /*0004*/ 	.word	0x00000082


	//----- nvinfo : EIATTR_KPARAM_INFO
	.align		4
.L_187:
        /*0008*/ 	.byte	0x04, 0x17
        /*000a*/ 	.short	(.L_189 - .L_188)
.L_188:
        /*000c*/ 	.word	0x00000000
        /*0010*/ 	.short	0x0007
        /*0012*/ 	.short	0x0038
        /*0014*/ 	.byte	0x00, 0xf0, 0x21, 0x00


	//----- nvinfo : EIATTR_KPARAM_INFO
	.align		4
.L_189:
        /*0018*/ 	.byte	0x04, 0x17
        /*001a*/ 	.short	(.L_191 - .L_190)
.L_190:
        /*001c*/ 	.word	0x00000000
        /*0020*/ 	.short	0x0006
        /*0022*/ 	.short	0x0030
        /*0024*/ 	.byte	0x00, 0xf0, 0x21, 0x00


	//----- nvinfo : EIATTR_KPARAM_INFO
	.align		4
.L_191:
        /*0028*/ 	.byte	0x04, 0x17
        /*002a*/ 	.short	(.L_193 - .L_192)
.L_192:
        /*002c*/ 	.word	0x00000000
        /*0030*/ 	.short	0x0005
        /*0032*/ 	.short	0x0028
        /*0034*/ 	.byte	0x00, 0xf0, 0x21, 0x00


	//----- nvinfo : EIATTR_KPARAM_INFO
	.align		4
.L_193:
        /*0038*/ 	.byte	0x04, 0x17
        /*003a*/ 	.short	(.L_195 - .L_194)
.L_194:
        /*003c*/ 	.word	0x00000000
        /*0040*/ 	.short	0x0004
        /*0042*/ 	.short	0x0020
        /*0044*/ 	.byte	0x00, 0xf0, 0x21, 0x00


	//----- nvinfo : EIATTR_KPARAM_INFO
	.align		4
.L_195:
        /*0048*/ 	.byte	0x04, 0x17
        /*004a*/ 	.short	(.L_197 - .L_196)
.L_196:
        /*004c*/ 	.word	0x00000000
        /*0050*/ 	.short	0x0003
        /*0052*/ 	.short	0x0018
        /*0054*/ 	.byte	0x00, 0xf0, 0x21, 0x00


	//----- nvinfo : EIATTR_KPARAM_INFO
	.align		4
.L_197:
        /*0058*/ 	.byte	0x04, 0x17
        /*005a*/ 	.short	(.L_199 - .L_198)
.L_198:
        /*005c*/ 	.word	0x00000000
        /*0060*/ 	.short	0x0002
        /*0062*/ 	.short	0x0010
        /*0064*/ 	.byte	0x00, 0xf0, 0x21, 0x00


	//----- nvinfo : EIATTR_KPARAM_INFO
	.align		4
.L_199:
        /*0068*/ 	.byte	0x04, 0x17
        /*006a*/ 	.short	(.L_201 - .L_200)
.L_200:
        /*006c*/ 	.word	0x00000000
        /*0070*/ 	.short	0x0001
        /*0072*/ 	.short	0x0008
        /*0074*/ 	.byte	0x00, 0xf0, 0x21, 0x00


	//----- nvinfo : EIATTR_KPARAM_INFO
	.align		4
.L_201:
        /*0078*/ 	.byte	0x04, 0x17
        /*007a*/ 	.short	(.L_203 - .L_202)
.L_202:
        /*007c*/ 	.word	0x00000000
        /*0080*/ 	.short	0x0000
        /*0082*/ 	.short	0x0000
        /*0084*/ 	.byte	0x00, 0xf0, 0x21, 0x00


	//----- nvinfo : EIATTR_SPARSE_MMA_MASK
	.align		4
.L_203:
        /*0088*/ 	.byte	0x03, 0x50
        /*008a*/ 	.short	0x0000


	//----- nvinfo : EIATTR_MAXREG_COUNT
	.align		4
        /*008c*/ 	.byte	0x03, 0x1b
        /*008e*/ 	.short	0x0080


	//----- nvinfo : EIATTR_MERCURY_ISA_VERSION
	.align		4
        /*0090*/ 	.byte	0x03, 0x5f
        /*0092*/ 	.short	0x0101


	//----- nvinfo : EIATTR_EXIT_INSTR_OFFSETS
	.align		4
        /*0094*/ 	.byte	0x04, 0x1c
        /*0096*/ 	.short	(.L_205 - .L_204)


	//   ....[0]....
.L_204:
        /*0098*/ 	.word	0x00000090


	//   ....[1]....
        /*009c*/ 	.word	0x000006a0


	//----- nvinfo : EIATTR_MAX_THREADS
	.align		4
.L_205:
        /*00a0*/ 	.byte	0x04, 0x05
        /*00a2*/ 	.short	(.L_207 - .L_206)
.L_206:
        /*00a4*/ 	.word	0x00000200
        /*00a8*/ 	.word	0x00000001
        /*00ac*/ 	.word	0x00000001


	//----- nvinfo : EIATTR_CRS_STACK_SIZE
	.align		4
.L_207:
        /*00b0*/ 	.byte	0x04, 0x1e
        /*00b2*/ 	.short	(.L_209 - .L_208)
.L_208:
        /*00b4*/ 	.word	0x00000000


	//----- nvinfo : EIATTR_CBANK_PARAM_SIZE
	.align		4
.L_209:
        /*00b8*/ 	.byte	0x03, 0x19
        /*00ba*/ 	.short	0x0040


	//----- nvinfo : EIATTR_PARAM_CBANK
	.align		4
        /*00bc*/ 	.byte	0x04, 0x0a
        /*00be*/ 	.short	(.L_211 - .L_210)
	.align		4
.L_210:
        /*00c0*/ 	.word	index@(.nv.constant0._ZN2at6native16roll_cuda_kernelIN3c108BFloat16EEEvPKT_PS4_llllll)
        /*00c4*/ 	.short	0x0210
        /*00c6*/ 	.short	0x0040


	//----- nvinfo : EIATTR_SW_WAR
	.align		4
.L_211:
        /*00c8*/ 	.byte	0x04, 0x36
        /*00ca*/ 	.short	(.L_213 - .L_212)
.L_212:
        /*00cc*/ 	.word	0x00000008
.L_213:


//--------------------- .nv.info._ZN2at6native16roll_cuda_kernelIbEEvPKT_PS2_llllll --------------------------
	.section	.nv.info._ZN2at6native16roll_cuda_kernelIbEEvPKT_PS2_llllll,"",@"SHT_CUDA_INFO"
	.sectionflags	@""
	.align	4


	//----- nvinfo : EIATTR_CUDA_API_VERSION
	.align		4
        /*0000*/ 	.byte	0x04, 0x37
        /*0002*/ 	.short	(.L_215 - .L_214)
.L_214:
        /*0004*/ 	.word	0x00000082


	//----- nvinfo : EIATTR_KPARAM_INFO
	.align		4
.L_215:
        /*0008*/ 	.byte	0x04, 0x17
        /*000a*/ 	.short	(.L_217 - .L_216)
.L_216:
        /*000c*/ 	.word	0x00000000
        /*0010*/ 	.short	0x0007
        /*0012*/ 	.short	0x0038
        /*0014*/ 	.byte	0x00, 0xf0, 0x21, 0x00


	//----- nvinfo : EIATTR_KPARAM_INFO
	.align		4
.L_217:
        /*0018*/ 	.byte	0x04, 0x17
        /*001a*/ 	.short	(.L_219 - .L_218)
.L_218:
        /*001c*/ 	.word	0x00000000
        /*0020*/ 	.short	0x0006
        /*0022*/ 	.short	0x0030
        /*0024*/ 	.byte	0x00, 0xf0, 0x21, 0x00


	//----- nvinfo : EIATTR_KPARAM_INFO
	.align		4
.L_219:
        /*0028*/ 	.byte	0x04, 0x17
        /*002a*/ 	.short	(.L_221 - .L_220)
.L_220:
        /*002c*/ 	.word	0x00000000
        /*0030*/ 	.short	0x0005
        /*0032*/ 	.short	0x0028
        /*0034*/ 	.byte	0x00, 0xf0, 0x21, 0x00


	//----- nvinfo : EIATTR_KPARAM_INFO
	.align		4
.L_221:
        /*0038*/ 	.byte	0x04, 0x17
        /*003a*/ 	.short	(.L_223 - .L_222)
.L_222:
        /*003c*/ 	.word	0x00000000
        /*0040*/ 	.short	0x0004
        /*0042*/ 	.short	0x0020
        /*0044*/ 	.byte	0x00, 0xf0, 0x21, 0x00


	//----- nvinfo : EIATTR_KPARAM_INFO
	.align		4
.L_223:
        /*0048*/ 	.byte	0x04, 0x17
        /*004a*/ 	.short	(.L_225 - .L_224)
.L_224:
        /*004c*/ 	.word	0x00000000
        /*0050*/ 	.short	0x0003
        /*0052*/ 	.short	0x0018
        /*0054*/ 	.byte	0x00, 0xf0, 0x21, 0x00


	//----- nvinfo : EIATTR_KPARAM_INFO
	.align		4
.L_225:
        /*0058*/ 	.byte	0x04, 0x17
        /*005a*/ 	.short	(.L_227 - .L_226)
.L_226:
        /*005c*/ 	.word	0x00000000
        /*0060*/ 	.short	0x0002
        /*0062*/ 	.short	0x0010
        /*0064*/ 	.byte	0x00, 0xf0, 0x21, 0x00


	//----- nvinfo : EIATTR_KPARAM_INFO
	.align		4
.L_227:
        /*0068*/ 	.byte	0x04, 0x17
        /*006a*/ 	.short	(.L_229 - .L_228)
.L_228:
        /*006c*/ 	.word	0x00000000
        /*0070*/ 	.short	0x0001
        /*0072*/ 	.short	0x0008
        /*0074*/ 	.byte	0x00, 0xf0, 0x21, 0x00


	//----- nvinfo : EIATTR_KPARAM_INFO
	.align		4
.L_229:
        /*0078*/ 	.byte	0x04, 0x17
        /*007a*/ 	.short	(.L_231 - .L_230)
.L_230:
        /*007c*/ 	.word	0x00000000
        /*0080*/ 	.short	0x0000
        /*0082*/ 	.short	0x0000
        /*0084*/ 	.byte	0x00, 0xf0, 0x21, 0x00


	//----- nvinfo : EIATTR_SPARSE_MMA_MASK
	.align		4
.L_231:
        /*0088*/ 	.byte	0x03, 0x50
        /*008a*/ 	.short	0x0000


	//----- nvinfo : EIATTR_MAXREG_COUNT
	.align		4
        /*008c*/ 	.byte	0x03, 0x1b
        /*008e*/ 	.short	0x0080


	//----- nvinfo : EIATTR_MERCURY_ISA_VERSION
	.align		4
        /*0090*/ 	.byte	0x03, 0x5f
        /*0092*/ 	.short	0x0101


	//----- nvinfo : EIATTR_EXIT_INSTR_OFFSETS
	.align		4
        /*0094*/ 	.byte	0x04, 0x1c
        /*0096*/ 	.short	(.L_233 - .L_232)


	//   ....[0]....
.L_232:
        /*0098*/ 	.word	0x00000090


	//   ....[1]....
        /*009c*/ 	.word	0x00000680


	//----- nvinfo : EIATTR_MAX_THREADS
	.align		4
.L_233:
        /*00a0*/ 	.byte	0x04, 0x05
        /*00a2*/ 	.short	(.L_235 - .L_234)
.L_234:
        /*00a4*/ 	.word	0x00000200
        /*00a8*/ 	.word	0x00000001
        /*00ac*/ 	.word	0x00000001


	//----- nvinfo : EIATTR_CRS_STACK_SIZE
	.align		4
.L_235:
        /*00b0*/ 	.byte	0x04, 0x1e
        /*00b2*/ 	.short	(.L_237 - .L_236)
.L_236:
        /*00b4*/ 	.word	0x00000000


	//----- nvinfo : EIATTR_CBANK_PARAM_SIZE
	.align		4
.L_237:
        /*00b8*/ 	.byte	0x03, 0x19
        /*00ba*/ 	.short	0x0040


	//----- nvinfo : EIATTR_PARAM_CBANK
	.align		4
        /*00bc*/ 	.byte	0x04, 0x0a
        /*00be*/ 	.short	(.L_239 - .L_238)
	.align		4
.L_238:
        /*00c0*/ 	.word	index@(.nv.constant0._ZN2at6native16roll_cuda_kernelIbEEvPKT_PS2_llllll)
        /*00c4*/ 	.short	0x0210
        /*00c6*/ 	.short	0x0040


	//----- nvinfo : EIATTR_SW_WAR
	.align		4
.L_239:
        /*00c8*/ 	.byte	0x04, 0x36
        /*00ca*/ 	.short	(.L_241 - .L_240)
.L_240:
        /*00cc*/ 	.word	0x00000008
.L_241:


//--------------------- .nv.info._ZN2at6native16roll_cuda_kernelIN3c104HalfEEEvPKT_PS4_llllll --------------------------
	.section	.nv.info._ZN2at6native16roll_cuda_kernelIN3c104HalfEEEvPKT_PS4_llllll,"",@"SHT_CUDA_INFO"
	.sectionflags	@""
	.align	4


	//----- nvinfo : EIATTR_CUDA_API_VERSION
	.align		4
        /*0000*/ 	.byte	0x04, 0x37
        /*0002*/ 	.short	(.L_243 - .L_242)
.L_242:
        /*0004*/ 	.word	0x00000082


	//----- nvinfo : EIATTR_KPARAM_INFO
	.align		4
.L_243:
        /*0008*/ 	.byte	0x04, 0x17
        /*000a*/ 	.short	(.L_245 - .L_244)
.L_244:
        /*000c*/ 	.word	0x00000000
        /*0010*/ 	.short	0x0007
        /*0012*/ 	.short	0x0038
        /*0014*/ 	.byte	0x00, 0xf0, 0x21, 0x00


	//----- nvinfo : EIATTR_KPARAM_INFO
	.align		4
.L_245:
        /*0018*/ 	.byte	0x04, 0x17
        /*001a*/ 	.short	(.L_247 - .L_246)
.L_246:
        /*001c*/ 	.word	0x00000000
        /*0020*/ 	.short	0x0006
        /*0022*/ 	.short	0x0030
        /*0024*/ 	.byte	0x00, 0xf0, 0x21, 0x00


	//----- nvinfo : EIATTR_KPARAM_INFO
	.align		4
.L_247:
        /*0028*/ 	.byte	0x04, 0x17
        /*002a*/ 	.short	(.L_249 - .L_248)
.L_248:
        /*002c*/ 	.word	0x00000000
        /*0030*/ 	.short	0x0005
        /*0032*/ 	.short	0x0028
        /*0034*/ 	.byte	0x00, 0xf0, 0x21, 0x00


	//----- nvinfo : EIATTR_KPARAM_INFO
	.align		4
.L_249:
        /*0038*/ 	.byte	0x04, 0x17
        /*003a*/ 	.short	(.L_251 - .L_250)
.L_250:
        /*003c*/ 	.word	0x00000000
        /*0040*/ 	.short	0x0004
        /*0042*/ 	.short	0x0020
        /*0044*/ 	.byte	0x00, 0xf0, 0x21, 0x00


	//----- nvinfo : EIATTR_KPARAM_INFO
	.align		4
.L_251:
        /*0048*/ 	.byte	0x04, 0x17
        /*004a*/ 	.short	(.L_253 - .L_252)
.L_252:
        /*004c*/ 	.word	0x00000000
        /*0050*/ 	.short	0x0003
        /*0052*/ 	.short	0x0018
        /*0054*/ 	.byte	0x00, 0xf0, 0x21, 0x00


	//----- nvinfo : EIATTR_KPARAM_INFO
	.align		4
.L_253:
        /*0058*/ 	.byte	0x04, 0x17
        /*005a*/ 	.short	(.L_255 - .L_254)
.L_254:
        /*005c*/ 	.word	0x00000000
        /*0060*/ 	.short	0x0002
        /*0062*/ 	.short	0x0010
        /*0064*/ 	.byte	0x00, 0xf0, 0x21, 0x00


	//----- nvinfo : EIATTR_KPARAM_INFO
	.align		4
.L_255:
        /*0068*/ 	.byte	0x04, 0x17
        /*006a*/ 	.short	(.L_257 - .L_256)
.L_256:
        /*006c*/ 	.word	0x00000000
        /*0070*/ 	.short	0x0001
        /*0072*/ 	.short	0x0008
        /*0074*/ 	.byte	0x00, 0xf0, 0x21, 0x00


	//----- nvinfo : EIATTR_KPARAM_INFO
	.align		4
.L_257:
        /*0078*/ 	.byte	0x04, 0x17
        /*007a*/ 	.short	(.L_259 - .L_258)
.L_258:
        /*007c*/ 	.word	0x00000000
        /*0080*/ 	.short	0x0000
        /*0082*/ 	.short	0x0000
        /*0084*/ 	.byte	0x00, 0xf0, 0x21, 0x00


	//----- nvinfo : EIATTR_SPARSE_MMA_MASK
	.align		4
.L_259:
        /*0088*/ 	.byte	0x03, 0x50
        /*008a*/ 	.short	0x0000


	//----- nvinfo : EIATTR_MAXREG_COUNT
	.align		4
        /*008c*/ 	.byte	0x03, 0x1b
        /*008e*/ 	.short	0x0080


	//----- nvinfo : EIATTR_MERCURY_ISA_VERSION
	.align		4
        /*0090*/ 	.byte	0x03, 0x5f
        /*0092*/ 	.short	0x0101


	//----- nvinfo : EIATTR_EXIT_INSTR_OFFSETS
	.align		4
        /*0094*/ 	.byte	0x04, 0x1c
        /*0096*/ 	.short	(.L_261 - .L_260)


	//   ....[0]....
.L_260:
        /*0098*/ 	.word	0x00000090


	//   ....[1]....
        /*009c*/ 	.word	0x000006a0


	//----- nvinfo : EIATTR_MAX_THREADS
	.align		4
.L_261:
        /*00a0*/ 	.byte	0x04, 0x05
        /*00a2*/ 	.short	(.L_263 - .L_262)
.L_262:
        /*00a4*/ 	.word	0x00000200
        /*00a8*/ 	.word	0x00000001
        /*00ac*/ 	.word	0x00000001


	//----- nvinfo : EIATTR_CRS_STACK_SIZE
	.align		4
.L_263:
        /*00b0*/ 	.byte	0x04, 0x1e
        /*00b2*/ 	.short	(.L_265 - .L_264)
.L_264:
        /*00b4*/ 	.word	0x00000000


	//----- nvinfo : EIATTR_CBANK_PARAM_SIZE
	.align		4
.L_265:
        /*00b8*/ 	.byte	0x03, 0x19
        /*00ba*/ 	.short	0x0040


	//----- nvinfo : EIATTR_PARAM_CBANK
	.align		4
        /*00bc*/ 	.byte	0x04, 0x0a
        /*00be*/ 	.short	(.L_267 - .L_266)
	.align		4
.L_266:
        /*00c0*/ 	.word	index@(.nv.constant0._ZN2at6native16roll_cuda_kernelIN3c104HalfEEEvPKT_PS4_llllll)
        /*00c4*/ 	.short	0x0210
        /*00c6*/ 	.short	0x0040


	//----- nvinfo : EIATTR_SW_WAR
	.align		4
.L_267:
        /*00c8*/ 	.byte	0x04, 0x36
        /*00ca*/ 	.short	(.L_269 - .L_268)
.L_268:
        /*00cc*/ 	.word	0x00000008
.L_269:


//--------------------- .nv.info._ZN2at6native16roll_cuda_kernelIN3c107complexIfEEEEvPKT_PS5_llllll --------------------------
	.section	.nv.info._ZN2at6native16roll_cuda_kernelIN3c107complexIfEEEEvPKT_PS5_llllll,"",@"SHT_CUDA_INFO"
	.sectionflags	@""
	.align	4


	//----- nvinfo : EIATTR_CUDA_API_VERSION
	.align		4
        /*0000*/ 	.byte	0x04, 0x37
        /*0002*/ 	.short	(.L_271 - .L_270)
.L_270:
        /*0004*/ 	.word	0x00000082


	//----- nvinfo : EIATTR_KPARAM_INFO
	.align		4
.L_271:
        /*0008*/ 	.byte	0x04, 0x17
        /*000a*/ 	.short	(.L_273 - .L_272)
.L_272:
        /*000c*/ 	.word	0x00000000
        /*0010*/ 	.short	0x0007
        /*0012*/ 	.short	0x0038
        /*0014*/ 	.byte	0x00, 0xf0, 0x21, 0x00


	//----- nvinfo : EIATTR_KPARAM_INFO
	.align		4
.L_273:
        /*0018*/ 	.byte	0x04, 0x17
        /*001a*/ 	.short	(.L_275 - .L_274)
.L_274:
        /*001c*/ 	.word	0x00000000
        /*0020*/ 	.short	0x0006
        /*0022*/ 	.short	0x0030
        /*0024*/ 	.byte	0x00, 0xf0, 0x21, 0x00


	//----- nvinfo : EIATTR_KPARAM_INFO
	.align		4
.L_275:
        /*0028*/ 	.byte	0x04, 0x17
        /*002a*/ 	.short	(.L_277 - .L_276)
.L_276:
        /*002c*/ 	.word	0x00000000
        /*0030*/ 	.short	0x0005
        /*0032*/ 	.short	0x0028
        /*0034*/ 	.byte	0x00, 0xf0, 0x21, 0x00


	//----- nvinfo : EIATTR_KPARAM_INFO
	.align		4
.L_277:
        /*0038*/ 	.byte	0x04, 0x17
        /*003a*/ 	.short	(.L_279 - .L_278)
.L_278:
        /*003c*/ 	.word	0x00000000
        /*0040*/ 	.short	0x0004
        /*0042*/ 	.short	0x0020
        /*0044*/ 	.byte	0x00, 0xf0, 0x21, 0x00


	//----- nvinfo : EIATTR_KPARAM_INFO
	.align		4
.L_279:
        /*0048*/ 	.byte	0x04, 0x17
        /*004a*/ 	.short	(.L_281 - .L_280)
.L_280:
        /*004c*/ 	.word	0x00000000
        /*0050*/ 	.short	0x0003
        /*0052*/ 	.short	0x0018
        /*0054*/ 	.byte	0x00, 0xf0, 0x21, 0x00


	//----- nvinfo : EIATTR_KPARAM_INFO
	.align		4
.L_281:
        /*0058*/ 	.byte	0x04, 0x17
        /*005a*/ 	.short	(.L_283 - .L_282)
.L_282:
        /*005c*/ 	.word	0x00000000
        /*0060*/ 	.short	0x0002
        /*0062*/ 	.short	0x0010
        /*0064*/ 	.byte	0x00, 0xf0, 0x21, 0x00


	//----- nvinfo : EIATTR_KPARAM_INFO
	.align		4
.L_283:
        /*0068*/ 	.byte	0x04, 0x17
        /*006a*/ 	.short	(.L_285 - .L_284)
.L_284:
        /*006c*/ 	.word	0x00000000
        /*0070*/ 	.short	0x0001
        /*0072*/ 	.short	0x0008
        /*0074*/ 	.byte	0x00, 0xf0, 0x21, 0x00


	//----- nvinfo : EIATTR_KPARAM_INFO
	.align		4
.L_285:
        /*0078*/ 	.byte	0x04, 0x17
        /*007a*/ 	.short	(.L_287 - .L_286)
.L_286:
        /*007c*/ 	.word	0x00000000
        /*0080*/ 	.short	0x0000
        /*0082*/ 	.short	0x0000
        /*0084*/ 	.byte	0x00, 0xf0, 0x21, 0x00


	//----- nvinfo : EIATTR_SPARSE_MMA_MASK
	.align		4
.L_287:
        /*0088*/ 	.byte	0x03, 0x50
        /*008a*/ 	.short	0x0000


	//----- nvinfo : EIATTR_MAXREG_COUNT
	.align		4
        /*008c*/ 	.byte	0x03, 0x1b
        /*008e*/ 	.short	0x0080


	//----- nvinfo : EIATTR_MERCURY_ISA_VERSION
	.align		4
        /*0090*/ 	.byte	0x03, 0x5f
        /*0092*/ 	.short	0x0101


	//----- nvinfo : EIATTR_EXIT_INSTR_OFFSETS
	.align		4
        /*0094*/ 	.byte	0x04, 0x1c
        /*0096*/ 	.short	(.L_289 - .L_288)


	//   ....[0]....
.L_288:
        /*0098*/ 	.word	0x00000090


	//   ....[1]....
        /*009c*/ 	.word	0x000006a0


	//----- nvinfo : EIATTR_MAX_THREADS
	.align		4
.L_289:
        /*00a0*/ 	.byte	0x04, 0x05
        /*00a2*/ 	.short	(.L_291 - .L_290)
.L_290:
        /*00a4*/ 	.word	0x00000200
        /*00a8*/ 	.word	0x00000001
        /*00ac*/ 	.word	0x00000001


	//----- nvinfo : EIATTR_CRS_STACK_SIZE
	.align		4
.L_291:
        /*00b0*/ 	.byte	0x04, 0x1e
        /*00b2*/ 	.short	(.L_293 - .L_292)
.L_292:
        /*00b4*/ 	.word	0x00000000


	//----- nvinfo : EIATTR_CBANK_PARAM_SIZE
	.align		4
.L_293:
        /*00b8*/ 	.byte	0x03, 0x19
        /*00ba*/ 	.short	0x0040


	//----- nvinfo : EIATTR_PARAM_CBANK
	.align		4
        /*00bc*/ 	.byte	0x04, 0x0a
        /*00be*/ 	.short	(.L_295 - .L_294)
	.align		4
.L_294:
        /*00c0*/ 	.word	index@(.nv.constant0._ZN2at6native16roll_cuda_kernelIN3c107complexIfEEEEvPKT_PS5_llllll)
        /*00c4*/ 	.short	0x0210
        /*00c6*/ 	.short	0x0040


	//----- nvinfo : EIATTR_SW_WAR
	.align		4
.L_295:
        /*00c8*/ 	.byte	0x04, 0x36
        /*00ca*/ 	.short	(.L_297 - .L_296)
.L_296:
        /*00cc*/ 	.word	0x00000008
.L_297:


//--------------------- .nv.info._ZN2at6native16roll_cuda_kernelIN3c107complexIdEEEEvPKT_PS5_llllll --------------------------
	.section	.nv.info._ZN2at6native16roll_cuda_kernelIN3c107complexIdEEEEvPKT_PS5_llllll,"",@"SHT_CUDA_INFO"
	.sectionflags	@""
	.align	4


	//----- nvinfo : EIATTR_CUDA_API_VERSION
	.align		4
        /*0000*/ 	.byte	0x04, 0x37
        /*0002*/ 	.short	(.L_299 - .L_298)
.L_298:
        /*0004*/ 	.word	0x00000082


	//----- nvinfo : EIATTR_KPARAM_INFO
	.align		4
.L_299:
        /*0008*/ 	.byte	0x04, 0x17
        /*000a*/ 	.short	(.L_301 - .L_300)
.L_300:
        /*000c*/ 	.word	0x00000000
        /*0010*/ 	.short	0x0007
        /*0012*/ 	.short	0x0038
        /*0014*/ 	.byte	0x00, 0xf0, 0x21, 0x00


	//----- nvinfo : EIATTR_KPARAM_INFO
	.align		4
.L_301:
        /*0018*/ 	.byte	0x04, 0x17
        /*001a*/ 	.short	(.L_303 - .L_302)
.L_302:
        /*001c*/ 	.word	0x00000000
        /*0020*/ 	.short	0x0006
        /*0022*/ 	.short	0x0030
        /*0024*/ 	.byte	0x00, 0xf0, 0x21, 0x00


	//----- nvinfo : EIATTR_KPARAM_INFO
	.align		4
.L_303:
        /*0028*/ 	.byte	0x04, 0x17
        /*002a*/ 	.short	(.L_305 - .L_304)
.L_304:
        /*002c*/ 	.word	0x00000000
        /*0030*/ 	.short	0x0005
        /*0032*/ 	.short	0x0028
        /*0034*/ 	.byte	0x00, 0xf0, 0x21, 0x00


	//----- nvinfo : EIATTR_KPARAM_INFO
	.align		4
.L_305:
        /*0038*/ 	.byte	0x04, 0x17
        /*003a*/ 	.short	(.L_307 - .L_306)
.L_306:
        /*003c*/ 	.word	0x00000000
        /*0040*/ 	.short	0x0004
        /*0042*/ 	.short	0x0020
        /*0044*/ 	.byte	0x00, 0xf0, 0x21, 0x00


	//----- nvinfo : EIATTR_KPARAM_INFO
	.align		4
.L_307:
        /*0048*/ 	.byte	0x04, 0x17
        /*004a*/ 	.short	(.L_309 - .L_308)
.L_308:
        /*004c*/ 	.word	0x00000000
        /*0050*/ 	.short	0x0003
        /*0052*/ 	.short	0x0018
        /*0054*/ 	.byte	0x00, 0xf0, 0x21, 0x00


	//----- nvinfo : EIATTR_KPARAM_INFO
	.align		4
.L_309:
        /*0058*/ 	.byte	0x04, 0x17
        /*005a*/ 	.short	(.L_311 - .L_310)
.L_310:
        /*005c*/ 	.word	0x00000000
        /*0060*/ 	.short	0x0002
        /*0062*/ 	.short	0x0010
        /*0064*/ 	.byte	0x00, 0xf0, 0x21, 0x00


	//----- nvinfo : EIATTR_KPARAM_INFO
	.align		4
.L_311:
        /*0068*/ 	.byte	0x04, 0x17
        /*006a*/ 	.short	(.L_313 - .L_312)
.L_312:
        /*006c*/ 	.word	0x00000000
        /*0070*/ 	.short	0x0001
        /*0072*/ 	.short	0x0008
        /*0074*/ 	.byte	0x00, 0xf0, 0x21, 0x00


	//----- nvinfo : EIATTR_KPARAM_INFO
	.align		4
.L_313:
        /*0078*/ 	.byte	0x04, 0x17
        /*007a*/ 	.short	(.L_315 - .L_314)
.L_314:
        /*007c*/ 	.word	0x00000000
        /*0080*/ 	.short	0x0000
        /*0082*/ 	.short	0x0000
        /*0084*/ 	.byte	0x00, 0xf0, 0x21, 0x00


	//----- nvinfo : EIATTR_SPARSE_MMA_MASK
	.align		4
.L_315:
        /*0088*/ 	.byte	0x03, 0x50
        /*008a*/ 	.short	0x0000


	//----- nvinfo : EIATTR_MAXREG_COUNT
	.align		4
        /*008c*/ 	.byte	0x03, 0x1b
        /*008e*/ 	.short	0x0080


	//----- nvinfo : EIATTR_MERCURY_ISA_VERSION
	.align		4
        /*0090*/ 	.byte	0x03, 0x5f
        /*0092*/ 	.short	0x0101


	//----- nvinfo : EIATTR_EXIT_INSTR_OFFSETS
	.align		4
        /*0094*/ 	.byte	0x04, 0x1c
        /*0096*/ 	.short	(.L_317 - .L_316)


	//   ....[0]....
.L_316:
        /*0098*/ 	.word	0x00000090


	//   ....[1]....
        /*009c*/ 	.word	0x000006a0


	//----- nvinfo : EIATTR_MAX_THREADS
	.align		4
.L_317:
        /*00a0*/ 	.byte	0x04, 0x05
        /*00a2*/ 	.short	(.L_319 - .L_318)
.L_318:
        /*00a4*/ 	.word	0x00000200
        /*00a8*/ 	.word	0x00000001
        /*00ac*/ 	.word	0x00000001


	//----- nvinfo : EIATTR_CRS_STACK_SIZE
	.align		4
.L_319:
        /*00b0*/ 	.byte	0x04, 0x1e
        /*00b2*/ 	.short	(.L_321 - .L_320)
.L_320:
        /*00b4*/ 	.word	0x00000000


	//----- nvinfo : EIATTR_CBANK_PARAM_SIZE
	.align		4
.L_321:
        /*00b8*/ 	.byte	0x03, 0x19
        /*00ba*/ 	.short	0x0040


	//----- nvinfo : EIATTR_PARAM_CBANK
	.align		4
        /*00bc*/ 	.byte	0x04, 0x0a
        /*00be*/ 	.short	(.L_323 - .L_322)
	.align		4
.L_322:
        /*00c0*/ 	.word	index@(.nv.constant0._ZN2at6native16roll_cuda_kernelIN3c107complexIdEEEEvPKT_PS5_llllll)
        /*00c4*/ 	.short	0x0210
        /*00c6*/ 	.short	0x0040


	//----- nvinfo : EIATTR_SW_WAR
	.align		4
.L_323:
        /*00c8*/ 	.byte	0x04, 0x36
        /*00ca*/ 	.short	(.L_325 - .L_324)
.L_324:
        /*00cc*/ 	.word	0x00000008
.L_325:


//--------------------- .nv.info._ZN2at6native16roll_cuda_kernelIfEEvPKT_PS2_llllll --------------------------
	.section	.nv.info._ZN2at6native16roll_cuda_kernelIfEEvPKT_PS2_llllll,"",@"SHT_CUDA_INFO"
	.sectionflags	@""
	.align	4


	//----- nvinfo : EIATTR_CUDA_API_VERSION
	.align		4
        /*0000*/ 	.byte	0x04, 0x37
        /*0002*/ 	.short	(.L_327 - .L_326)
.L_326:
        /*0004*/ 	.word	0x00000082


	//----- nvinfo : EIATTR_KPARAM_INFO
	.align		4
.L_327:
        /*0008*/ 	.byte	0x04, 0x17
        /*000a*/ 	.short	(.L_329 - .L_328)
.L_328:
        /*000c*/ 	.word	0x00000000
        /*0010*/ 	.short	0x0007
        /*0012*/ 	.short	0x0038
        /*0014*/ 	.byte	0x00, 0xf0, 0x21, 0x00


	//----- nvinfo : EIATTR_KPARAM_INFO
	.align		4
.L_329:
        /*0018*/ 	.byte	0x04, 0x17
        /*001a*/ 	.short	(.L_331 - .L_330)
.L_330:
        /*001c*/ 	.word	0x00000000
        /*0020*/ 	.short	0x0006
        /*0022*/ 	.short	0x0030
        /*0024*/ 	.byte	0x00, 0xf0, 0x21, 0x00


	//----- nvinfo : EIATTR_KPARAM_INFO
	.align		4
.L_331:
        /*0028*/ 	.byte	0x04, 0x17
        /*002a*/ 	.short	(.L_333 - .L_332)
.L_332:
        /*002c*/ 	.word	0x00000000
        /*0030*/ 	.short	0x0005
        /*0032*/ 	.short	0x0028
        /*0034*/ 	.byte	0x00, 0xf0, 0x21, 0x00


	//----- nvinfo : EIATTR_KPARAM_INFO
	.align		4
.L_333:
        /*0038*/ 	.byte	0x04, 0x17
        /*003a*/ 	.short	(.L_335 - .L_334)
.L_334:
        /*003c*/ 	.word	0x00000000
        /*0040*/ 	.short	0x0004
        /*0042*/ 	.short	0x0020
        /*0044*/ 	.byte	0x00, 0xf0, 0x21, 0x00


	//----- nvinfo : EIATTR_KPARAM_INFO
	.align		4
.L_335:
        /*0048*/ 	.byte	0x04, 0x17
        /*004a*/ 	.short	(.L_337 - .L_336)
.L_336:
        /*004c*/ 	.word	0x00000000
        /*0050*/ 	.short	0x0003
        /*0052*/ 	.short	0x0018
        /*0054*/ 	.byte	0x00, 0xf0, 0x21, 0x00


	//----- nvinfo : EIATTR_KPARAM_INFO
	.align		4
.L_337:
        /*0058*/ 	.byte	0x04, 0x17
        /*005a*/ 	.short	(.L_339 - .L_338)
.L_338:
        /*005c*/ 	.word	0x00000000
        /*0060*/ 	.short	0x0002
        /*0062*/ 	.short	0x0010
        /*0064*/ 	.byte	0x00, 0xf0, 0x21, 0x00


	//----- nvinfo : EIATTR_KPARAM_INFO
	.align		4
.L_339:
        /*0068*/ 	.byte	0x04, 0x17
        /*006a*/ 	.short	(.L_341 - .L_340)
.L_340:
        /*006c*/ 	.word	0x00000000
        /*0070*/ 	.short	0x0001
        /*0072*/ 	.short	0x0008
        /*0074*/ 	.byte	0x00, 0xf0, 0x21, 0x00


	//----- nvinfo : EIATTR_KPARAM_INFO
	.align		4
.L_341:
        /*0078*/ 	.byte	0x04, 0x17
        /*007a*/ 	.short	(.L_343 - .L_342)
.L_342:
        /*007c*/ 	.word	0x00000000
        /*0080*/ 	.short	0x0000
        /*0082*/ 	.short	0x0000
        /*0084*/ 	.byte	0x00, 0xf0, 0x21, 0x00


	//----- nvinfo : EIATTR_SPARSE_MMA_MASK
	.align		4
.L_343:
        /*0088*/ 	.byte	0x03, 0x50
        /*008a*/ 	.short	0x0000


	//----- nvinfo : EIATTR_MAXREG_COUNT
	.align		4
        /*008c*/ 	.byte	0x03, 0x1b
        /*008e*/ 	.short	0x0080


	//----- nvinfo : EIATTR_MERCURY_ISA_VERSION
	.align		4
        /*0090*/ 	.byte	0x03, 0x5f
        /*0092*/ 	.short	0x0101


	//----- nvinfo : EIATTR_EXIT_INSTR_OFFSETS
	.align		4
        /*0094*/ 	.byte	0x04, 0x1c
        /*0096*/ 	.short	(.L_345 - .L_344)


	//   ....[0]....
.L_344:
        /*0098*/ 	.word	0x00000090


	//   ....[1]....
        /*009c*/ 	.word	0x000006a0


	//----- nvinfo : EIATTR_MAX_THREADS
	.align		4
.L_345:
        /*00a0*/ 	.byte	0x04, 0x05
        /*00a2*/ 	.short	(.L_347 - .L_346)
.L_346:
        /*00a4*/ 	.word	0x00000200
        /*00a8*/ 	.word	0x00000001
        /*00ac*/ 	.word	0x00000001


	//----- nvinfo : EIATTR_CRS_STACK_SIZE
	.align		4
.L_347:
        /*00b0*/ 	.byte	0x04, 0x1e
        /*00b2*/ 	.short	(.L_349 - .L_348)
.L_348:
        /*00b4*/ 	.word	0x00000000


	//----- nvinfo : EIATTR_CBANK_PARAM_SIZE
	.align		4
.L_349:
        /*00b8*/ 	.byte	0x03, 0x19
        /*00ba*/ 	.short	0x0040


	//----- nvinfo : EIATTR_PARAM_CBANK
	.align		4
        /*00bc*/ 	.byte	0x04, 0x0a
        /*00be*/ 	.short	(.L_351 - .L_350)
	.align		4
.L_350:
        /*00c0*/ 	.word	index@(.nv.constant0._ZN2at6native16roll_cuda_kernelIfEEvPKT_PS2_llllll)
        /*00c4*/ 	.short	0x0210
        /*00c6*/ 	.short	0x0040


	//----- nvinfo : EIATTR_SW_WAR
	.align		4
.L_351:
        /*00c8*/ 	.byte	0x04, 0x36
        /*00ca*/ 	.short	(.L_353 - .L_352)
.L_352:
        /*00cc*/ 	.word	0x00000008
.L_353:


//--------------------- .nv.info._ZN2at6native16roll_cuda_kernelIdEEvPKT_PS2_llllll --------------------------
	.section	.nv.info._ZN2at6native16roll_cuda_kernelIdEEvPKT_PS2_llllll,"",@"SHT_CUDA_INFO"
	.sectionflags	@""
	.align	4


	//----- nvinfo : EIATTR_CUDA_API_VERSION
	.align		4
        /*0000*/ 	.byte	0x04, 0x37
        /*0002*/ 	.short	(.L_355 - .L_354)
.L_354:
        /*0004*/ 	.word	0x00000082


	//----- nvinfo : EIATTR_KPARAM_INFO
	.align		4
.L_355:
        /*0008*/ 	.byte	0x04, 0x17
        /*000a*/ 	.short	(.L_357 - .L_356)
.L_356:
        /*000c*/ 	.word	0x00000000
        /*0010*/ 	.short	0x0007
        /*0012*/ 	.short	0x0038
        /*0014*/ 	.byte	0x00, 0xf0, 0x21, 0x00


	//----- nvinfo : EIATTR_KPARAM_INFO
	.align		4
.L_357:
        /*0018*/ 	.byte	0x04, 0x17
        /*001a*/ 	.short	(.L_359 - .L_358)
.L_358:
        /*001c*/ 	.word	0x00000000
        /*0020*/ 	.short	0x0006
        /*0022*/ 	.short	0x0030
        /*0024*/ 	.byte	0x00, 0xf0, 0x21, 0x00


	//----- nvinfo : EIATTR_KPARAM_INFO
	.align		4
.L_359:
        /*0028*/ 	.byte	0x04, 0x17
        /*002a*/ 	.short	(.L_361 - .L_360)
.L_360:
        /*002c*/ 	.word	0x00000000
        /*0030*/ 	.short	0x0005
        /*0032*/ 	.short	0x0028
        /*0034*/ 	.byte	0x00, 0xf0, 0x21, 0x00


	//----- nvinfo : EIATTR_KPARAM_INFO
	.align		4
.L_361:
        /*0038*/ 	.byte	0x04, 0x17
        /*003a*/ 	.short	(.L_363 - .L_362)
.L_362:
        /*003c*/ 	.word	0x00000000
        /*0040*/ 	.short	0x0004
        /*0042*/ 	.short	0x0020
        /*0044*/ 	.byte	0x00, 0xf0, 0x21, 0x00


	//----- nvinfo : EIATTR_KPARAM_INFO
	.align		4
.L_363:
        /*0048*/ 	.byte	0x04, 0x17
        /*004a*/ 	.short	(.L_365 - .L_364)
.L_364:
        /*004c*/ 	.word	0x00000000
        /*0050*/ 	.short	0x0003
        /*0052*/ 	.short	0x0018
        /*0054*/ 	.byte	0x00, 0xf0, 0x21, 0x00


	//----- nvinfo : EIATTR_KPARAM_INFO
	.align		4
.L_365:
        /*0058*/ 	.byte	0x04, 0x17
        /*005a*/ 	.short	(.L_367 - .L_366)
.L_366:
        /*005c*/ 	.word	0x00000000
        /*0060*/ 	.short	0x0002
        /*0062*/ 	.short	0x0010
        /*0064*/ 	.byte	0x00, 0xf0, 0x21, 0x00


	//----- nvinfo : EIATTR_KPARAM_INFO
	.align		4
.L_367:
        /*0068*/ 	.byte	0x04, 0x17
        /*006a*/ 	.short	(.L_369 - .L_368)
.L_368:
        /*006c*/ 	.word	0x00000000
        /*0070*/ 	.short	0x0001
        /*0072*/ 	.short	0x0008
        /*0074*/ 	.byte	0x00, 0xf0, 0x21, 0x00


	//----- nvinfo : EIATTR_KPARAM_INFO
	.align		4
.L_369:
        /*0078*/ 	.byte	0x04, 0x17
        /*007a*/ 	.short	(.L_371 - .L_370)
.L_370:
        /*007c*/ 	.word	0x00000000
        /*0080*/ 	.short	0x0000
        /*0082*/ 	.short	0x0000
        /*0084*/ 	.byte	0x00, 0xf0, 0x21, 0x00


	//----- nvinfo : EIATTR_SPARSE_MMA_MASK
	.align		4
.L_371:
        /*0088*/ 	.byte	0x03, 0x50
        /*008a*/ 	.short	0x0000


	//----- nvinfo : EIATTR_MAXREG_COUNT
	.align		4
        /*008c*/ 	.byte	0x03, 0x1b
        /*008e*/ 	.short	0x0080


	//----- nvinfo : EIATTR_MERCURY_ISA_VERSION
	.align		4
        /*0090*/ 	.byte	0x03, 0x5f
        /*0092*/ 	.short	0x0101


	//----- nvinfo : EIATTR_EXIT_INSTR_OFFSETS
	.align		4
        /*0094*/ 	.byte	0x04, 0x1c
        /*0096*/ 	.short	(.L_373 - .L_372)


	//   ....[0]....
.L_372:
        /*0098*/ 	.word	0x00000090


	//   ....[1]....
        /*009c*/ 	.word	0x000006a0


	//----- nvinfo : EIATTR_MAX_THREADS
	.align		4
.L_373:
        /*00a0*/ 	.byte	0x04, 0x05
        /*00a2*/ 	.short	(.L_375 - .L_374)
.L_374:
        /*00a4*/ 	.word	0x00000200
        /*00a8*/ 	.word	0x00000001
        /*00ac*/ 	.word	0x00000001


	//----- nvinfo : EIATTR_CRS_STACK_SIZE
	.align		4
.L_375:
        /*00b0*/ 	.byte	0x04, 0x1e
        /*00b2*/ 	.short	(.L_377 - .L_376)
.L_376:
        /*00b4*/ 	.word	0x00000000


	//----- nvinfo : EIATTR_CBANK_PARAM_SIZE
	.align		4
.L_377:
        /*00b8*/ 	.byte	0x03, 0x19
        /*00ba*/ 	.short	0x0040


	//----- nvinfo : EIATTR_PARAM_CBANK
	.align		4
        /*00bc*/ 	.byte	0x04, 0x0a
        /*00be*/ 	.short	(.L_379 - .L_378)
	.align		4
.L_378:
        /*00c0*/ 	.word	index@(.nv.constant0._ZN2at6native16roll_cuda_kernelIdEEvPKT_PS2_llllll)
        /*00c4*/ 	.short	0x0210
        /*00c6*/ 	.short	0x0040


	//----- nvinfo : EIATTR_SW_WAR
	.align		4
.L_379:
        /*00c8*/ 	.byte	0x04, 0x36
        /*00ca*/ 	.short	(.L_381 - .L_380)
.L_380:
        /*00cc*/ 	.word	0x00000008
.L_381:


//--------------------- .nv.info._ZN2at6native16roll_cuda_kernelIsEEvPKT_PS2_llllll --------------------------
	.section	.nv.info._ZN2at6native16roll_cuda_kernelIsEEvPKT_PS2_llllll,"",@"SHT_CUDA_INFO"
	.sectionflags	@""
	.align	4


	//----- nvinfo : EIATTR_CUDA_API_VERSION
	.align		4
        /*0000*/ 	.byte	0x04, 0x37
        /*0002*/ 	.short	(.L_383 - .L_382)
.L_382:
        /*0004*/ 	.word	0x00000082


	//----- nvinfo : EIATTR_KPARAM_INFO
	.align		4
.L_383:
        /*0008*/ 	.byte	0x04, 0x17
        /*000a*/ 	.short	(.L_385 - .L_384)
.L_384:
        /*000c*/ 	.word	0x00000000
        /*0010*/ 	.short	0x0007
        /*0012*/ 	.short	0x0038
        /*0014*/ 	.byte	0x00, 0xf0, 0x21, 0x00


	//----- nvinfo : EIATTR_KPARAM_INFO
	.align		4
.L_385:
        /*0018*/ 	.byte	0x04, 0x17
        /*001a*/ 	.short	(.L_387 - .L_386)
.L_386:
        /*001c*/ 	.word	0x00000000
        /*0020*/ 	.short	0x0006
        /*0022*/ 	.short	0x0030
        /*0024*/ 	.byte	0x00, 0xf0, 0x21, 0x00


	//----- nvinfo : EIATTR_KPARAM_INFO
	.align		4
.L_387:
        /*0028*/ 	.byte	0x04, 0x17
        /*002a*/ 	.short	(.L_389 - .L_388)
.L_388:
        /*002c*/ 	.word	0x00000000
        /*0030*/ 	.short	0x0005
        /*0032*/ 	.short	0x0028
        /*0034*/ 	.byte	0x00, 0xf0, 0x21, 0x00


	//----- nvinfo : EIATTR_KPARAM_INFO
	.align		4
.L_389:
        /*0038*/ 	.byte	0x04, 0x17
        /*003a*/ 	.short	(.L_391 - .L_390)
.L_390:
        /*003c*/ 	.word	0x00000000
        /*0040*/ 	.short	0x0004
        /*0042*/ 	.short	0x0020
        /*0044*/ 	.byte	0x00, 0xf0, 0x21, 0x00


	//----- nvinfo : EIATTR_KPARAM_INFO
	.align		4
.L_391:
        /*0048*/ 	.byte	0x04, 0x17
        /*004a*/ 	.short	(.L_393 - .L_392)
.L_392:
        /*004c*/ 	.word	0x00000000
        /*0050*/ 	.short	0x0003
        /*0052*/ 	.short	0x0018
        /*0054*/ 	.byte	0x00, 0xf0, 0x21, 0x00


	//----- nvinfo : EIATTR_KPARAM_INFO
	.align		4
.L_393:
        /*0058*/ 	.byte	0x04, 0x17
        /*005a*/ 	.short	(.L_395 - .L_394)
.L_394:
        /*005c*/ 	.word	0x00000000
        /*0060*/ 	.short	0x0002
        /*0062*/ 	.short	0x0010
        /*0064*/ 	.byte	0x00, 0xf0, 0x21, 0x00


	//----- nvinfo : EIATTR_KPARAM_INFO
	.align		4
.L_395:
        /*0068*/ 	.byte	0x04, 0x17
        /*006a*/ 	.short	(.L_397 - .L_396)
.L_396:
        /*006c*/ 	.word	0x00000000
        /*0070*/ 	.short	0x0001
        /*0072*/ 	.short	0x0008
        /*0074*/ 	.byte	0x00, 0xf0, 0x21, 0x00


	//----- nvinfo : EIATTR_KPARAM_INFO
	.align		4
.L_397:
        /*0078*/ 	.byte	0x04, 0x17
        /*007a*/ 	.short	(.L_399 - .L_398)
.L_398:
        /*007c*/ 	.word	0x00000000
        /*0080*/ 	.short	0x0000
        /*0082*/ 	.short	0x0000
        /*0084*/ 	.byte	0x00, 0xf0, 0x21, 0x00


	//----- nvinfo : EIATTR_SPARSE_MMA_MASK
	.align		4
.L_399:
        /*0088*/ 	.byte	0x03, 0x50
        /*008a*/ 	.short	0x0000


	//----- nvinfo : EIATTR_MAXREG_COUNT
	.align		4
        /*008c*/ 	.byte	0x03, 0x1b
        /*008e*/ 	.short	0x0080


	//----- nvinfo : EIATTR_MERCURY_ISA_VERSION
	.align		4
        /*0090*/ 	.byte	0x03, 0x5f
        /*0092*/ 	.short	0x0101


	//----- nvinfo : EIATTR_EXIT_INSTR_OFFSETS
	.align		4
        /*0094*/ 	.byte	0x04, 0x1c
        /*0096*/ 	.short	(.L_401 - .L_400)


	//   ....[0]....
.L_400:
        /*0098*/ 	.word	0x00000090


	//   ....[1]....
        /*009c*/ 	.word	0x000006a0


	//----- nvinfo : EIATTR_MAX_THREADS
	.align		4
.L_401:
        /*00a0*/ 	.byte	0x04, 0x05
        /*00a2*/ 	.short	(.L_403 - .L_402)
.L_402:
        /*00a4*/ 	.word	0x00000200
        /*00a8*/ 	.word	0x00000001
        /*00ac*/ 	.word	0x00000001


	//----- nvinfo : EIATTR_CRS_STACK_SIZE
	.align		4
.L_403:
        /*00b0*/ 	.byte	0x04, 0x1e
        /*00b2*/ 	.short	(.L_405 - .L_404)
.L_404:
        /*00b4*/ 	.word	0x00000000


	//----- nvinfo : EIATTR_CBANK_PARAM_SIZE
	.align		4
.L_405:
        /*00b8*/ 	.byte	0x03, 0x19
        /*00ba*/ 	.short	0x0040


	//----- nvinfo : EIATTR_PARAM_CBANK
	.align		4
        /*00bc*/ 	.byte	0x04, 0x0a
        /*00be*/ 	.short	(.L_407 - .L_406)
	.align		4
.L_406:
        /*00c0*/ 	.word	index@(.nv.constant0._ZN2at6native16roll_cuda_kernelIsEEvPKT_PS2_llllll)
        /*00c4*/ 	.short	0x0210
        /*00c6*/ 	.short	0x0040


	//----- nvinfo : EIATTR_SW_WAR
	.align		4
.L_407:
        /*00c8*/ 	.byte	0x04, 0x36
        /*00ca*/ 	.short	(.L_409 - .L_408)
.L_408:
        /*00cc*/ 	.word	0x00000008
.L_409:


//--------------------- .nv.info._ZN2at6native16roll_cuda_kernelIlEEvPKT_PS2_llllll --------------------------
	.section	.nv.info._ZN2at6native16roll_cuda_kernelIlEEvPKT_PS2_llllll,"",@"SHT_CUDA_INFO"
	.sectionflags	@""
	.align	4


	//----- nvinfo : EIATTR_CUDA_API_VERSION
	.align		4
        /*0000*/ 	.byte	0x04, 0x37
        /*0002*/ 	.short	(.L_411 - .L_410)
.L_410:
        /*0004*/ 	.word	0x00000082


	//----- nvinfo : EIATTR_KPARAM_INFO
	.align		4
.L_411:
        /*0008*/ 	.byte	0x04, 0x17
        /*000a*/ 	.short	(.L_413 - .L_412)
.L_412:
        /*000c*/ 	.word	0x00000000
        /*0010*/ 	.short	0x0007
        /*0012*/ 	.short	0x0038
        /*0014*/ 	.byte	0x00, 0xf0, 0x21, 0x00


	//----- nvinfo : EIATTR_KPARAM_INFO
	.align		4
.L_413:
        /*0018*/ 	.byte	0x04, 0x17
        /*001a*/ 	.short	(.L_415 - .L_414)
.L_414:
        /*001c*/ 	.word	0x00000000
        /*0020*/ 	.short	0x0006
        /*0022*/ 	.short	0x0030
        /*0024*/ 	.byte	0x00, 0xf0, 0x21, 0x00


	//----- nvinfo : EIATTR_KPARAM_INFO
	.align		4
.L_415:
        /*0028*/ 	.byte	0x04, 0x17
        /*002a*/ 	.short	(.L_417 - .L_416)
.L_416:
        /*002c*/ 	.word	0x00000000
        /*0030*/ 	.short	0x0005
        /*0032*/ 	.short	0x0028
        /*0034*/ 	.byte	0x00, 0xf0, 0x21, 0x00


	//----- nvinfo : EIATTR_KPARAM_INFO
	.align		4
.L_417:
        /*0038*/ 	.byte	0x04, 0x17
        /*003a*/ 	.short	(.L_419 - .L_418)
.L_418:
        /*003c*/ 	.word	0x00000000
        /*0040*/ 	.short	0x0004
        /*0042*/ 	.short	0x0020
        /*0044*/ 	.byte	0x00, 0xf0, 0x21, 0x00


	//----- nvinfo : EIATTR_KPARAM_INFO
	.align		4
.L_419:
        /*0048*/ 	.byte	0x04, 0x17
        /*004a*/ 	.short	(.L_421 - .L_420)
.L_420:
        /*004c*/ 	.word	0x00000000
        /*0050*/ 	.short	0x0003
        /*0052*/ 	.short	0x0018
        /*0054*/ 	.byte	0x00, 0xf0, 0x21, 0x00


	//----- nvinfo : EIATTR_KPARAM_INFO
	.align		4
.L_421:
        /*0058*/ 	.byte	0x04, 0x17
        /*005a*/ 	.short	(.L_423 - .L_422)
.L_422:
        /*005c*/ 	.word	0x00000000
        /*0060*/ 	.short	0x0002
        /*0062*/ 	.short	0x0010
        /*0064*/ 	.byte	0x00, 0xf0, 0x21, 0x00


	//----- nvinfo : EIATTR_KPARAM_INFO
	.align		4
.L_423:
        /*0068*/ 	.byte	0x04, 0x17
        /*006a*/ 	.short	(.L_425 - .L_424)
.L_424:
        /*006c*/ 	.word	0x00000000
        /*0070*/ 	.short	0x0001
        /*0072*/ 	.short	0x0008
        /*0074*/ 	.byte	0x00, 0xf0, 0x21, 0x00


	//----- nvinfo : EIATTR_KPARAM_INFO
	.align		4
.L_425:
        /*0078*/ 	.byte	0x04, 0x17
        /*007a*/ 	.short	(.L_427 - .L_426)
.L_426:
        /*007c*/ 	.word	0x00000000
        /*0080*/ 	.short	0x0000
        /*0082*/ 	.short	0x0000
        /*0084*/ 	.byte	0x00, 0xf0, 0x21, 0x00


	//----- nvinfo : EIATTR_SPARSE_MMA_MASK
	.align		4
.L_427:
        /*0088*/ 	.byte	0x03, 0x50
        /*008a*/ 	.short	0x0000


	//----- nvinfo : EIATTR_MAXREG_COUNT
	.align		4
        /*008c*/ 	.byte	0x03, 0x1b
        /*008e*/ 	.short	0x0080


	//----- nvinfo : EIATTR_MERCURY_ISA_VERSION
	.align		4
        /*0090*/ 	.byte	0x03, 0x5f
        /*0092*/ 	.short	0x0101


	//----- nvinfo : EIATTR_EXIT_INSTR_OFFSETS
	.align		4
        /*0094*/ 	.byte	0x04, 0x1c
        /*0096*/ 	.short	(.L_429 - .L_428)


	//   ....[0]....
.L_428:
        /*0098*/ 	.word	0x00000090


	//   ....[1]....
        /*009c*/ 	.word	0x000006a0


	//----- nvinfo : EIATTR_MAX_THREADS
	.align		4
.L_429:
        /*00a0*/ 	.byte	0x04, 0x05
        /*00a2*/ 	.short	(.L_431 - .L_430)
.L_430:
        /*00a4*/ 	.word	0x00000200
        /*00a8*/ 	.word	0x00000001
        /*00ac*/ 	.word	0x00000001


	//----- nvinfo : EIATTR_CRS_STACK_SIZE
	.align		4
.L_431:
        /*00b0*/ 	.byte	0x04, 0x1e
        /*00b2*/ 	.short	(.L_433 - .L_432)
.L_432:
        /*00b4*/ 	.word	0x00000000


	//----- nvinfo : EIATTR_CBANK_PARAM_SIZE
	.align		4
.L_433:
        /*00b8*/ 	.byte	0x03, 0x19
        /*00ba*/ 	.short	0x0040


	//----- nvinfo : EIATTR_PARAM_CBANK
	.align		4
        /*00bc*/ 	.byte	0x04, 0x0a
        /*00be*/ 	.short	(.L_435 - .L_434)
	.align		4
.L_434:
        /*00c0*/ 	.word	index@(.nv.constant0._ZN2at6native16roll_cuda_kernelIlEEvPKT_PS2_llllll)
        /*00c4*/ 	.short	0x0210
        /*00c6*/ 	.short	0x0040


	//----- nvinfo : EIATTR_SW_WAR
	.align		4
.L_435:
        /*00c8*/ 	.byte	0x04, 0x36
        /*00ca*/ 	.short	(.L_437 - .L_436)
.L_436:
        /*00cc*/ 	.word	0x00000008
.L_437:


//--------------------- .nv.info._ZN2at6native16roll_cuda_kernelIiEEvPKT_PS2_llllll --------------------------
	.section	.nv.info._ZN2at6native16roll_cuda_kernelIiEEvPKT_PS2_llllll,"",@"SHT_CUDA_INFO"
	.sectionflags	@""
	.align	4


	//----- nvinfo : EIATTR_CUDA_API_VERSION
	.align		4
        /*0000*/ 	.byte	0x04, 0x37
        /*0002*/ 	.short	(.L_439 - .L_438)
.L_438:
        /*0004*/ 	.word	0x00000082


	//----- nvinfo : EIATTR_KPARAM_INFO
	.align		4
.L_439:
        /*0008*/ 	.byte	0x04, 0x17
        /*000a*/ 	.short	(.L_441 - .L_440)
.L_440:
        /*000c*/ 	.word	0x00000000
        /*0010*/ 	.short	0x0007
        /*0012*/ 	.short	0x0038
        /*0014*/ 	.byte	0x00, 0xf0, 0x21, 0x00


	//----- nvinfo : EIATTR_KPARAM_INFO
	.align		4
.L_441:
        /*0018*/ 	.byte	0x04, 0x17
        /*001a*/ 	.short	(.L_443 - .L_442)
.L_442:
        /*001c*/ 	.word	0x00000000
        /*0020*/ 	.short	0x0006
        /*0022*/ 	.short	0x0030
        /*0024*/ 	.byte	0x00, 0xf0, 0x21, 0x00


	//----- nvinfo : EIATTR_KPARAM_INFO
	.align		4
.L_443:
        /*0028*/ 	.byte	0x04, 0x17
        /*002a*/ 	.short	(.L_445 - .L_444)
.L_444:
        /*002c*/ 	.word	0x00000000
        /*0030*/ 	.short	0x0005
        /*0032*/ 	.short	0x0028
        /*0034*/ 	.byte	0x00, 0xf0, 0x21, 0x00


	//----- nvinfo : EIATTR_KPARAM_INFO
	.align		4
.L_445:
        /*0038*/ 	.byte	0x04, 0x17
        /*003a*/ 	.short	(.L_447 - .L_446)
.L_446:
        /*003c*/ 	.word	0x00000000
        /*0040*/ 	.short	0x0004
        /*0042*/ 	.short	0x0020
        /*0044*/ 	.byte	0x00, 0xf0, 0x21, 0x00


	//----- nvinfo : EIATTR_KPARAM_INFO
	.align		4
.L_447:
        /*0048*/ 	.byte	0x04, 0x17
        /*004a*/ 	.short	(.L_449 - .L_448)
.L_448:
        /*004c*/ 	.word	0x00000000
        /*0050*/ 	.short	0x0003
        /*0052*/ 	.short	0x0018
        /*0054*/ 	.byte	0x00, 0xf0, 0x21, 0x00


	//----- nvinfo : EIATTR_KPARAM_INFO
	.align		4
.L_449:
        /*0058*/ 	.byte	0x04, 0x17
        /*005a*/ 	.short	(.L_451 - .L_450)
.L_450:
        /*005c*/ 	.word	0x00000000
        /*0060*/ 	.short	0x0002
        /*0062*/ 	.short	0x0010
        /*0064*/ 	.byte	0x00, 0xf0, 0x21, 0x00


	//----- nvinfo : EIATTR_KPARAM_INFO
	.align		4
.L_451:
        /*0068*/ 	.byte	0x04, 0x17
        /*006a*/ 	.short	(.L_453 - .L_452)
.L_452:
        /*006c*/ 	.word	0x00000000
        /*0070*/ 	.short	0x0001
        /*0072*/ 	.short	0x0008
        /*0074*/ 	.byte	0x00, 0xf0, 0x21, 0x00


	//----- nvinfo : EIATTR_KPARAM_INFO
	.align		4
.L_453:
        /*0078*/ 	.byte	0x04, 0x17
        /*007a*/ 	.short	(.L_455 - .L_454)
.L_454:
        /*007c*/ 	.word	0x00000000
        /*0080*/ 	.short	0x0000
        /*0082*/ 	.short	0x0000
        /*0084*/ 	.byte	0x00, 0xf0, 0x21, 0x00


	//----- nvinfo : EIATTR_SPARSE_MMA_MASK
	.align		4
.L_455:
        /*0088*/ 	.byte	0x03, 0x50
        /*008a*/ 	.short	0x0000


	//----- nvinfo : EIATTR_MAXREG_COUNT
	.align		4
        /*008c*/ 	.byte	0x03, 0x1b
        /*008e*/ 	.short	0x0080


	//----- nvinfo : EIATTR_MERCURY_ISA_VERSION
	.align		4
        /*0090*/ 	.byte	0x03, 0x5f
        /*0092*/ 	.short	0x0101


	//----- nvinfo : EIATTR_EXIT_INSTR_OFFSETS
	.align		4
        /*0094*/ 	.byte	0x04, 0x1c
        /*0096*/ 	.short	(.L_457 - .L_456)


	//   ....[0]....
.L_456:
        /*0098*/ 	.word	0x00000090


	//   ....[1]....
        /*009c*/ 	.word	0x000006a0


	//----- nvinfo : EIATTR_MAX_THREADS
	.align		4
.L_457:
        /*00a0*/ 	.byte	0x04, 0x05
        /*00a2*/ 	.short	(.L_459 - .L_458)
.L_458:
        /*00a4*/ 	.word	0x00000200
        /*00a8*/ 	.word	0x00000001
        /*00ac*/ 	.word	0x00000001


	//----- nvinfo : EIATTR_CRS_STACK_SIZE
	.align		4
.L_459:
        /*00b0*/ 	.byte	0x04, 0x1e
        /*00b2*/ 	.short	(.L_461 - .L_460)
.L_460:
        /*00b4*/ 	.word	0x00000000


	//----- nvinfo : EIATTR_CBANK_PARAM_SIZE
	.align		4
.L_461:
        /*00b8*/ 	.byte	0x03, 0x19
        /*00ba*/ 	.short	0x0040


	//----- nvinfo : EIATTR_PARAM_CBANK
	.align		4
        /*00bc*/ 	.byte	0x04, 0x0a
        /*00be*/ 	.short	(.L_463 - .L_462)
	.align		4
.L_462:
        /*00c0*/ 	.word	index@(.nv.constant0._ZN2at6native16roll_cuda_kernelIiEEvPKT_PS2_llllll)
        /*00c4*/ 	.short	0x0210
        /*00c6*/ 	.short	0x0040


	//----- nvinfo : EIATTR_SW_WAR
	.align		4
.L_463:
        /*00c8*/ 	.byte	0x04, 0x36
        /*00ca*/ 	.short	(.L_465 - .L_464)
.L_464:
        /*00cc*/ 	.word	0x00000008
.L_465:


//--------------------- .nv.info._ZN2at6native16roll_cuda_kernelIaEEvPKT_PS2_llllll --------------------------
	.section	.nv.info._ZN2at6native16roll_cuda_kernelIaEEvPKT_PS2_llllll,"",@"SHT_CUDA_INFO"
	.sectionflags	@""
	.align	4


	//----- nvinfo : EIATTR_CUDA_API_VERSION
	.align		4
        /*0000*/ 	.byte	0x04, 0x37
        /*0002*/ 	.short	(.L_467 - .L_466)
.L_466:
        /*0004*/ 	.word	0x00000082


	//----- nvinfo : EIATTR_KPARAM_INFO
	.align		4
.L_467:
        /*0008*/ 	.byte	0x04, 0x17
        /*000a*/ 	.short	(.L_469 - .L_468)
.L_468:
        /*000c*/ 	.word	0x00000000
        /*0010*/ 	.short	0x0007
        /*0012*/ 	.short	0x0038
        /*0014*/ 	.byte	0x00, 0xf0, 0x21, 0x00


	//----- nvinfo : EIATTR_KPARAM_INFO
	.align		4
.L_469:
        /*0018*/ 	.byte	0x04, 0x17
        /*001a*/ 	.short	(.L_471 - .L_470)
.L_470:
        /*001c*/ 	.word	0x00000000
        /*0020*/ 	.short	0x0006
        /*0022*/ 	.short	0x0030
        /*0024*/ 	.byte	0x00, 0xf0, 0x21, 0x00


	//----- nvinfo : EIATTR_KPARAM_INFO
	.align		4
.L_471:
        /*0028*/ 	.byte	0x04, 0x17
        /*002a*/ 	.short	(.L_473 - .L_472)
.L_472:
        /*002c*/ 	.word	0x00000000
        /*0030*/ 	.short	0x0005
        /*0032*/ 	.short	0x0028
        /*0034*/ 	.byte	0x00, 0xf0, 0x21, 0x00


	//----- nvinfo : EIATTR_KPARAM_INFO
	.align		4
.L_473:
        /*0038*/ 	.byte	0x04, 0x17
        /*003a*/ 	.short	(.L_475 - .L_474)
.L_474:
        /*003c*/ 	.word	0x00000000
        /*0040*/ 	.short	0x0004
        /*0042*/ 	.short	0x0020
        /*0044*/ 	.byte	0x00, 0xf0, 0x21, 0x00


	//----- nvinfo : EIATTR_KPARAM_INFO
	.align		4
.L_475:
        /*0048*/ 	.byte	0x04, 0x17
        /*004a*/ 	.short	(.L_477 - .L_476)
.L_476:
        /*004c*/ 	.word	0x00000000
        /*0050*/ 	.short	0x0003
        /*0052*/ 	.short	0x0018
        /*0054*/ 	.byte	0x00, 0xf0, 0x21, 0x00


	//----- nvinfo : EIATTR_KPARAM_INFO
	.align		4
.L_477:
        /*0058*/ 	.byte	0x04, 0x17
        /*005a*/ 	.short	(.L_479 - .L_478)
.L_478:
        /*005c*/ 	.word	0x00000000
        /*0060*/ 	.short	0x0002
        /*0062*/ 	.short	0x0010
        /*0064*/ 	.byte	0x00, 0xf0, 0x21, 0x00


	//----- nvinfo : EIATTR_KPARAM_INFO
	.align		4
.L_479:
        /*0068*/ 	.byte	0x04, 0x17
        /*006a*/ 	.short	(.L_481 - .L_480)
.L_480:
        /*006c*/ 	.word	0x00000000
        /*0070*/ 	.short	0x0001
        /*0072*/ 	.short	0x0008
        /*0074*/ 	.byte	0x00, 0xf0, 0x21, 0x00


	//----- nvinfo : EIATTR_KPARAM_INFO
	.align		4
.L_481:
        /*0078*/ 	.byte	0x04, 0x17
        /*007a*/ 	.short	(.L_483 - .L_482)
.L_482:
        /*007c*/ 	.word	0x00000000
        /*0080*/ 	.short	0x0000
        /*0082*/ 	.short	0x0000
        /*0084*/ 	.byte	0x00, 0xf0, 0x21, 0x00


	//----- nvinfo : EIATTR_SPARSE_MMA_MASK
	.align		4
.L_483:
        /*0088*/ 	.byte	0x03, 0x50
        /*008a*/ 	.short	0x0000


	//----- nvinfo : EIATTR_MAXREG_COUNT
	.align		4
        /*008c*/ 	.byte	0x03, 0x1b
        /*008e*/ 	.short	0x0080


	//----- nvinfo : EIATTR_MERCURY_ISA_VERSION
	.align		4
        /*0090*/ 	.byte	0x03, 0x5f
        /*0092*/ 	.short	0x0101


	//----- nvinfo : EIATTR_EXIT_INSTR_OFFSETS
	.align		4
        /*0094*/ 	.byte	0x04, 0x1c
        /*0096*/ 	.short	(.L_485 - .L_484)


	//   ....[0]....
.L_484:
        /*0098*/ 	.word	0x00000090


	//   ....[1]....
        /*009c*/ 	.word	0x00000680


	//----- nvinfo : EIATTR_MAX_THREADS
	.align		4
.L_485:
        /*00a0*/ 	.byte	0x04, 0x05
        /*00a2*/ 	.short	(.L_487 - .L_486)
.L_486:
        /*00a4*/ 	.word	0x00000200
        /*00a8*/ 	.word	0x00000001
        /*00ac*/ 	.word	0x00000001


	//----- nvinfo : EIATTR_CRS_STACK_SIZE
	.align		4
.L_487:
        /*00b0*/ 	.byte	0x04, 0x1e
        /*00b2*/ 	.short	(.L_489 - .L_488)
.L_488:
        /*00b4*/ 	.word	0x00000000


	//----- nvinfo : EIATTR_CBANK_PARAM_SIZE
	.align		4
.L_489:
        /*00b8*/ 	.byte	0x03, 0x19
        /*00ba*/ 	.short	0x0040


	//----- nvinfo : EIATTR_PARAM_CBANK
	.align		4
        /*00bc*/ 	.byte	0x04, 0x0a
        /*00be*/ 	.short	(.L_491 - .L_490)
	.align		4
.L_490:
        /*00c0*/ 	.word	index@(.nv.constant0._ZN2at6native16roll_cuda_kernelIaEEvPKT_PS2_llllll)
        /*00c4*/ 	.short	0x0210
        /*00c6*/ 	.short	0x0040


	//----- nvinfo : EIATTR_SW_WAR
	.align		4
.L_491:
        /*00c8*/ 	.byte	0x04, 0x36
        /*00ca*/ 	.short	(.L_493 - .L_492)
.L_492:
        /*00cc*/ 	.word	0x00000008
.L_493:


//--------------------- .nv.info._ZN2at6native16roll_cuda_kernelIhEEvPKT_PS2_llllll --------------------------
	.section	.nv.info._ZN2at6native16roll_cuda_kernelIhEEvPKT_PS2_llllll,"",@"SHT_CUDA_INFO"
	.sectionflags	@""
	.align	4


	//----- nvinfo : EIATTR_CUDA_API_VERSION
	.align		4
        /*0000*/ 	.byte	0x04, 0x37
        /*0002*/ 	.short	(.L_495 - .L_494)
.L_494:
        /*0004*/ 	.word	0x00000082


	//----- nvinfo : EIATTR_KPARAM_INFO
	.align		4
.L_495:
        /*0008*/ 	.byte	0x04, 0x17
        /*000a*/ 	.short	(.L_497 - .L_496)
.L_496:
        /*000c*/ 	.word	0x00000000
        /*0010*/ 	.short	0x0007
        /*0012*/ 	.short	0x0038
        /*0014*/ 	.byte	0x00, 0xf0, 0x21, 0x00


	//----- nvinfo : EIATTR_KPARAM_INFO
	.align		4
.L_497:
        /*0018*/ 	.byte	0x04, 0x17
        /*001a*/ 	.short	(.L_499 - .L_498)
.L_498:
        /*001c*/ 	.word	0x00000000
        /*0020*/ 	.short	0x0006
        /*0022*/ 	.short	0x0030
        /*0024*/ 	.byte	0x00, 0xf0, 0x21, 0x00


	//----- nvinfo : EIATTR_KPARAM_INFO
	.align		4
.L_499:
        /*0028*/ 	.byte	0x04, 0x17
        /*002a*/ 	.short	(.L_501 - .L_500)
.L_500:
        /*002c*/ 	.word	0x00000000
        /*0030*/ 	.short	0x0005
        /*0032*/ 	.short	0x0028
        /*0034*/ 	.byte	0x00, 0xf0, 0x21, 0x00


	//----- nvinfo : EIATTR_KPARAM_INFO
	.align		4
.L_501:
        /*0038*/ 	.byte	0x04, 0x17
        /*003a*/ 	.short	(.L_503 - .L_502)
.L_502:
        /*003c*/ 	.word	0x00000000
        /*0040*/ 	.short	0x0004
        /*0042*/ 	.short	0x0020
        /*0044*/ 	.byte	0x00, 0xf0, 0x21, 0x00


	//----- nvinfo : EIATTR_KPARAM_INFO
	.align		4
.L_503:
        /*0048*/ 	.byte	0x04, 0x17
        /*004a*/ 	.short	(.L_505 - .L_504)
.L_504:
        /*004c*/ 	.word	0x00000000
        /*0050*/ 	.short	0x0003
        /*0052*/ 	.short	0x0018
        /*0054*/ 	.byte	0x00, 0xf0, 0x21, 0x00


	//----- nvinfo : EIATTR_KPARAM_INFO
	.align		4
.L_505:
        /*0058*/ 	.byte	0x04, 0x17
        /*005a*/ 	.short	(.L_507 - .L_506)
.L_506:
        /*005c*/ 	.word	0x00000000
        /*0060*/ 	.short	0x0002
        /*0062*/ 	.short	0x0010
        /*0064*/ 	.byte	0x00, 0xf0, 0x21, 0x00


	//----- nvinfo : EIATTR_KPARAM_INFO
	.align		4
.L_507:
        /*0068*/ 	.byte	0x04, 0x17
        /*006a*/ 	.short	(.L_509 - .L_508)
.L_508:
        /*006c*/ 	.word	0x00000000
        /*0070*/ 	.short	0x0001
        /*0072*/ 	.short	0x0008
        /*0074*/ 	.byte	0x00, 0xf0, 0x21, 0x00


	//----- nvinfo : EIATTR_KPARAM_INFO
	.align		4
.L_509:
        /*0078*/ 	.byte	0x04, 0x17
        /*007a*/ 	.short	(.L_511 - .L_510)
.L_510:
        /*007c*/ 	.word	0x00000000
        /*0080*/ 	.short	0x0000
        /*0082*/ 	.short	0x0000
        /*0084*/ 	.byte	0x00, 0xf0, 0x21, 0x00


	//----- nvinfo : EIATTR_SPARSE_MMA_MASK
	.align		4
.L_511:
        /*0088*/ 	.byte	0x03, 0x50
        /*008a*/ 	.short	0x0000


	//----- nvinfo : EIATTR_MAXREG_COUNT
	.align		4
        /*008c*/ 	.byte	0x03, 0x1b
        /*008e*/ 	.short	0x0080


	//----- nvinfo : EIATTR_MERCURY_ISA_VERSION
	.align		4
        /*0090*/ 	.byte	0x03, 0x5f
        /*0092*/ 	.short	0x0101


	//----- nvinfo : EIATTR_EXIT_INSTR_OFFSETS
	.align		4
        /*0094*/ 	.byte	0x04, 0x1c
        /*0096*/ 	.short	(.L_513 - .L_512)


	//   ....[0]....
.L_512:
        /*0098*/ 	.word	0x00000090


	//   ....[1]....
        /*009c*/ 	.word	0x00000680


	//----- nvinfo : EIATTR_MAX_THREADS
	.align		4
.L_513:
        /*00a0*/ 	.byte	0x04, 0x05
        /*00a2*/ 	.short	(.L_515 - .L_514)
.L_514:
        /*00a4*/ 	.word	0x00000200
        /*00a8*/ 	.word	0x00000001
        /*00ac*/ 	.word	0x00000001


	//----- nvinfo : EIATTR_CRS_STACK_SIZE
	.align		4
.L_515:
        /*00b0*/ 	.byte	0x04, 0x1e
        /*00b2*/ 	.short	(.L_517 - .L_516)
.L_516:
        /*00b4*/ 	.word	0x00000000


	//----- nvinfo : EIATTR_CBANK_PARAM_SIZE
	.align		4
.L_517:
        /*00b8*/ 	.byte	0x03, 0x19
        /*00ba*/ 	.short	0x0040


	//----- nvinfo : EIATTR_PARAM_CBANK
	.align		4
        /*00bc*/ 	.byte	0x04, 0x0a
        /*00be*/ 	.short	(.L_519 - .L_518)
	.align		4
.L_518:
        /*00c0*/ 	.word	index@(.nv.constant0._ZN2at6native16roll_cuda_kernelIhEEvPKT_PS2_llllll)
        /*00c4*/ 	.short	0x0210
        /*00c6*/ 	.short	0x0040


	//----- nvinfo : EIATTR_SW_WAR
	.align		4
.L_519:
        /*00c8*/ 	.byte	0x04, 0x36
        /*00ca*/ 	.short	(.L_521 - .L_520)
.L_520:
        /*00cc*/ 	.word	0x00000008
.L_521:


//--------------------- .nv.callgraph             --------------------------
	.section	.nv.callgraph,"",@"SHT_CUDA_CALLGRAPH"
	.align	4
	.sectionentsize	8
	.align		4
        /*0000*/ 	.word	0x00000000
	.align		4
        /*0004*/ 	.word	0xffffffff
	.align		4
        /*0008*/ 	.word	0x00000000
	.align		4
        /*000c*/ 	.word	0xfffffffe
	.align		4
        /*0010*/ 	.word	0x00000000
	.align		4
        /*0014*/ 	.word	0xfffffffd
	.align		4
        /*0018*/ 	.word	0x00000000
	.align		4
        /*001c*/ 	.word	0xfffffffc


//--------------------- .nv.constant4             --------------------------
	.section	.nv.constant4,"a",@progbits
	.align	8
	.align		8
.nv.constant4:
        /*0000*/ 	.dword	_ZN55_INTERNAL_693d5a22_24_TensorTransformations_cu_fbdaa4d34cuda3std3__45__cpo5beginE
	.align		8
        /*0008*/ 	.dword	_ZN55_INTERNAL_693d5a22_24_TensorTransformations_cu_fbdaa4d34cuda3std3__45__cpo3endE
	.align		8
        /*0010*/ 	.dword	_ZN55_INTERNAL_693d5a22_24_TensorTransformations_cu_fbdaa4d34cuda3std3__45__cpo6cbeginE
	.align		8
        /*0018*/ 	.dword	_ZN55_INTERNAL_693d5a22_24_TensorTransformations_cu_fbdaa4d34cuda3std3__45__cpo4cendE
	.align		8
        /*0020*/ 	.dword	_ZN55_INTERNAL_693d5a22_24_TensorTransformations_cu_fbdaa4d34cuda3std3__45__cpo6rbeginE
	.align		8
        /*0028*/ 	.dword	_ZN55_INTERNAL_693d5a22_24_TensorTransformations_cu_fbdaa4d34cuda3std3__45__cpo4rendE
	.align		8
        /*0030*/ 	.dword	_ZN55_INTERNAL_693d5a22_24_TensorTransformations_cu_fbdaa4d34cuda3std3__45__cpo7crbeginE
	.align		8
        /*0038*/ 	.dword	_ZN55_INTERNAL_693d5a22_24_TensorTransformations_cu_fbdaa4d34cuda3std3__45__cpo5crendE
	.align		8
        /*0040*/ 	.dword	_ZN55_INTERNAL_693d5a22_24_TensorTransformations_cu_fbdaa4d34cuda3std3__457_GLOBAL__N__693d5a22_24_TensorTransformations_cu_fbdaa4d36ignoreE
	.align		8
        /*0048*/ 	.dword	_ZN55_INTERNAL_693d5a22_24_TensorTransformations_cu_fbdaa4d34cuda3std3__419piecewise_constructE
	.align		8
        /*0050*/ 	.dword	_ZN55_INTERNAL_693d5a22_24_TensorTransformations_cu_fbdaa4d34cuda3std3__48in_placeE
	.align		8
        /*0058*/ 	.dword	_ZN55_INTERNAL_693d5a22_24_TensorTransformations_cu_fbdaa4d34cuda3std3__420unreachable_sentinelE
	.align		8
        /*0060*/ 	.dword	_ZN55_INTERNAL_693d5a22_24_TensorTransformations_cu_fbdaa4d34cuda3std6ranges3__45__cpo4swapE
	.align		8
        /*0068*/ 	.dword	_ZN55_INTERNAL_693d5a22_24_TensorTransformations_cu_fbdaa4d34cuda3std6ranges3__45__cpo9iter_moveE
	.align		8
        /*0070*/ 	.dword	_ZN55_INTERNAL_693d5a22_24_TensorTransformations_cu_fbdaa4d34cuda3std6ranges3__45__cpo5beginE
	.align		8
        /*0078*/ 	.dword	_ZN55_INTERNAL_693d5a22_24_TensorTransformations_cu_fbdaa4d34cuda3std6ranges3__45__cpo3endE
	.align		8
        /*0080*/ 	.dword	_ZN55_INTERNAL_693d5a22_24_TensorTransformations_cu_fbdaa4d34cuda3std6ranges3__45__cpo6cbeginE
	.align		8
        /*0088*/ 	.dword	_ZN55_INTERNAL_693d5a22_24_TensorTransformations_cu_fbdaa4d34cuda3std6ranges3__45__cpo4cendE
	.align		8
        /*0090*/ 	.dword	_ZN55_INTERNAL_693d5a22_24_TensorTransformations_cu_fbdaa4d34cuda3std6ranges3__45__cpo7advanceE
	.align		8
        /*0098*/ 	.dword	_ZN55_INTERNAL_693d5a22_24_TensorTransformations_cu_fbdaa4d34cuda3std6ranges3__45__cpo9iter_swapE
	.align		8
        /*00a0*/ 	.dword	_ZN55_INTERNAL_693d5a22_24_TensorTransformations_cu_fbdaa4d34cuda3std6ranges3__45__cpo4nextE
	.align		8
        /*00a8*/ 	.dword	_ZN55_INTERNAL_693d5a22_24_TensorTransformations_cu_fbdaa4d34cuda3std6ranges3__45__cpo4prevE
	.align		8
        /*00b0*/ 	.dword	_ZN55_INTERNAL_693d5a22_24_TensorTransformations_cu_fbdaa4d34cuda3std6ranges3__45__cpo4dataE
	.align		8
        /*00b8*/ 	.dword	_ZN55_INTERNAL_693d5a22_24_TensorTransformations_cu_fbdaa4d34cuda3std6ranges3__45__cpo5cdataE
	.align		8
        /*00c0*/ 	.dword	_ZN55_INTERNAL_693d5a22_24_TensorTransformations_cu_fbdaa4d34cuda3std6ranges3__45__cpo4sizeE
	.align		8
        /*00c8*/ 	.dword	_ZN55_INTERNAL_693d5a22_24_TensorTransformations_cu_fbdaa4d34cuda3std6ranges3__45__cpo5ssizeE
	.align		8
        /*00d0*/ 	.dword	_ZN55_INTERNAL_693d5a22_24_TensorTransformations_cu_fbdaa4d34cuda3std6ranges3__45__cpo8distanceE
	.align		8
        /*00d8*/ 	.dword	_ZN55_INTERNAL_693d5a22_24_TensorTransformations_cu_fbdaa4d36thrust23THRUST_300001_SM_900_NS6system6detail10sequential3seqE


//--------------------- .text._ZN2at6native16roll_cuda_kernelIN3c107complexINS2_4HalfEEEEEvPKT_PS6_llllll --------------------------
	.section	.text._ZN2at6native16roll_cuda_kernelIN3c107complexINS2_4HalfEEEEEvPKT_PS6_llllll,"ax",@progbits
	.align	128
        .global         _ZN2at6native16roll_cuda_kernelIN3c107complexINS2_4HalfEEEEEvPKT_PS6_llllll
        .type           _ZN2at6native16roll_cuda_kernelIN3c107complexINS2_4HalfEEEEEvPKT_PS6_llllll,@function
        .size           _ZN2at6native16roll_cuda_kernelIN3c107complexINS2_4HalfEEEEEvPKT_PS6_llllll,(.L_x_92 - _ZN2at6native16roll_cuda_kernelIN3c107complexINS2_4HalfEEEEEvPKT_PS6_llllll)
        .other          _ZN2at6native16roll_cuda_kernelIN3c107complexINS2_4HalfEEEEEvPKT_PS6_llllll,@"STO_CUDA_ENTRY STV_DEFAULT"
_ZN2at6native16roll_cuda_kernelIN3c107complexINS2_4HalfEEEEEvPKT_PS6_llllll:
.text._ZN2at6native16roll_cuda_kernelIN3c107complexINS2_4HalfEEEEEvPKT_PS6_llllll:
[----:B------:R-:W-:Y:S01]  /*0000*/  LDC R1, c[0x0][0x28] ;  /* 0x00000a00ff017b82 */ /* 0x000fe20000000800 */
[----:B------:R-:W0:Y:S07]  /*0010*/  S2R R2, SR_TID.X ;  /* 0x0000000000027919 */ /* 0x000e2e0000002100 */
[----:B------:R-:W0:Y:S01]  /*0020*/  S2UR UR4, SR_CTAID.X ;  /* 0x00000000000479c3 */ /* 0x000e220000002500 */
[----:B------:R-:W-:-:S07]  /*0030*/  IMAD.MOV.U32 R3, RZ, RZ, RZ ;  /* 0x000000ffff037224 */ /* 0x000fce00078e00ff */
[----:B------:R-:W0:Y:S02]  /*0040*/  LDC R5, c[0x0][RZ] ;  /* 0x00000000ff057b82 */ /* 0x000e240000000800 */
[----:B0-----:R-:W-:Y:S01]  /*0050*/  IMAD.WIDE.U32 R2, R5, UR4, R2 ;  /* 0x0000000405027c25 */ /* 0x001fe2000f8e0002 */
[----:B------:R-:W-:Y:S02]  /*0060*/  ULDC.64 UR4, c[0x0][0x220] ;  /* 0x0000880000047ab9 */ /* 0x000fe40000000a00 */
[----:B------:R-:W-:-:S04]  /*0070*/  ISETP.GE.U32.AND P0, PT, R2, UR4, PT ;  /* 0x0000000402007c0c */ /* 0x000fc8000bf06070 */
[----:B------:R-:W-:-:S13]  /*0080*/  ISETP.GE.AND.EX P0, PT, R3, UR5, PT, P0 ;  /* 0x0000000503007c0c */ /* 0x000fda000bf06300 */
[----:B------:R-:W-:Y:S05]  /*0090*/  @P0 EXIT ;  /* 0x000000000000094d */ /* 0x000fea0003800000 */
[----:B------:R-:W-:Y:S01]  /*00a0*/  ULDC.64 UR8, c[0x0][0x240] ;  /* 0x0000900000087ab9 */ /* 0x000fe20000000a00 */
[----:B------:R-:W-:Y:S01]  /*00b0*/  ULDC.64 UR10, c[0x0][0x238] ;  /* 0x00008e00000a7ab9 */ /* 0x000fe20000000a00 */
[----:B------:R-:W-:Y:S01]  /*00c0*/  BSSY B0, `(.L_x_0) ;  /* 0x0000020000007945 */ /* 0x000fe20003800000 */
[----:B------:R-:W-:Y:S02]  /*00d0*/  UIMAD UR6, UR9, UR10, URZ ;  /* 0x0000000a090672a4 */ /* 0x000fe4000f8e023f */
[----:B------:R-:W-:Y:S02]  /*00e0*/  UIMAD.WIDE.U32 UR4, UR8, UR10, URZ ;  /* 0x0000000a080472a5 */ /* 0x000fe4000f8e003f */
[----:B------:R-:W-:-:S04]  /*00f0*/  UIMAD UR6, UR8, UR11, UR6 ;  /* 0x0000000b080672a4 */ /* 0x000fc8000f8e0206 */
[----:B------:R-:W-:-:S06]  /*0100*/  UIADD3 UR8, UR5, UR6, URZ ;  /* 0x0000000605087290 */ /* 0x000fcc000fffe03f */
[----:B------:R-:W-:-:S04]  /*0110*/  LOP3.LUT R0, R3, UR8, RZ, 0xfc, !PT ;  /* 0x0000000803007c12 */ /* 0x000fc8000f8efcff */
[----:B------:R-:W-:-:S13]  /*0120*/  ISETP.NE.U32.AND P0, PT, R0, RZ, PT ;  /* 0x000000ff0000720c */ /* 0x000fda0003f05070 */
[----:B------:R-:W-:Y:S05]  /*0130*/  @!P0 BRA `(.L_x_1) ;  /* 0x0000000000148947 */ /* 0x000fea0003800000 */
[----:B------:R-:W-:-:S07]  /*0140*/  MOV R0, 0x160 ;  /* 0x0000016000007802 */ /* 0x000fce0000000f00 */
[----:B------:R-:W-:Y:S05]  /*0150*/  CALL.REL.NOINC `($__internal_1_$__cuda_sm20_rem_s64) ;  /* 0x0000000800a87944 */ /* 0x000fea0003c00000 */
[----:B------:R-:W-:Y:S02]  /*0160*/  IMAD.MOV.U32 R4, RZ, RZ, R6 ;  /* 0x000000ffff047224 */ /* 0x000fe400078e0006 */
[----:B------:R-:W-:Y:S01]  /*0170*/  IMAD.MOV.U32 R5, RZ, RZ, R7 ;  /* 0x000000ffff057224 */ /* 0x000fe200078e0007 */
[----:B------:R-:W-:Y:S06]  /*0180*/  BRA `(.L_x_2) ;  /* 0x00000000004c7947 */ /* 0x000fec0003800000 */
.L_x_1:
[----:B------:R-:W0:Y:S01]  /*0190*/  I2F.U32.RP R0, UR4 ;  /* 0x0000000400007d06 */ /* 0x000e220008209000 */
[----:B------:R-:W-:-:S07]  /*01a0*/  ISETP.NE.U32.AND P1, PT, RZ, UR4, PT ;  /* 0x00000004ff007c0c */ /* 0x000fce000bf25070 */
[----:B0-----:R-:W0:Y:S02]  /*01b0*/  MUFU.RCP R0, R0 ;  /* 0x0000000000007308 */ /* 0x001e240000001000 */
[----:B0-----:R-:W-:-:S06]  /*01c0*/  IADD3 R4, R0, 0xffffffe, RZ ;  /* 0x0ffffffe00047810 */ /* 0x001fcc0007ffe0ff */
[----:B------:R0:W1:Y:S02]  /*01d0*/  F2I.FTZ.U32.TRUNC.NTZ R5, R4 ;  /* 0x0000000400057305 */ /* 0x000064000021f000 */
[----:B0-----:R-:W-:Y:S02]  /*01e0*/  IMAD.MOV.U32 R4, RZ, RZ, RZ ;  /* 0x000000ffff047224 */ /* 0x001fe400078e00ff */
[----:B-1----:R-:W-:-:S04]  /*01f0*/  IMAD.MOV R7, RZ, RZ, -R5 ;  /* 0x000000ffff077224 */ /* 0x002fc800078e0a05 */
[----:B------:R-:W-:-:S04]  /*0200*/  IMAD R7, R7, UR4, RZ ;  /* 0x0000000407077c24 */ /* 0x000fc8000f8e02ff */
[----:B------:R-:W-:-:S06]  /*0210*/  IMAD.HI.U32 R5, R5, R7, R4 ;  /* 0x0000000705057227 */ /* 0x000fcc00078e0004 */
[----:B------:R-:W-:-:S04]  /*0220*/  IMAD.HI.U32 R5, R5, R2, RZ ;  /* 0x0000000205057227 */ /* 0x000fc800078e00ff */
[----:B------:R-:W-:-:S04]  /*0230*/  IMAD.MOV R5, RZ, RZ, -R5 ;  /* 0x000000ffff057224 */ /* 0x000fc800078e0a05 */
[----:B------:R-:W-:Y:S02]  /*0240*/  IMAD R6, R5, UR4, R2 ;  /* 0x0000000405067c24 */ /* 0x000fe4000f8e0202 */
[----:B------:R-:W-:-:S03]  /*0250*/  IMAD.MOV.U32 R5, RZ, RZ, RZ ;  /* 0x000000ffff057224 */ /* 0x000fc600078e00ff */
[----:B------:R-:W-:-:S13]  /*0260*/  ISETP.GE.U32.AND P0, PT, R6, UR4, PT ;  /* 0x0000000406007c0c */ /* 0x000fda000bf06070 */
[----:B------:R-:W-:-:S04]  /*0270*/  @P0 IADD3 R6, R6, -UR4, RZ ;  /* 0x8000000406060c10 */ /* 0x000fc8000fffe0ff */
[----:B------:R-:W-:-:S13]  /*0280*/  ISETP.GE.U32.AND P0, PT, R6, UR4, PT ;  /* 0x0000000406007c0c */ /* 0x000fda000bf06070 */
[----:B------:R-:W-:Y:S01]  /*0290*/  @P0 VIADD R6, R6, -UR4 ;  /* 0x8000000406060c36 */ /* 0x000fe20008000000 */
[----:B------:R-:W-:-:S05]  /*02a0*/  @!P1 LOP3.LUT R6, RZ, UR4, RZ, 0x33, !PT ;  /* 0x00000004ff069c12 */ /* 0x000fca000f8e33ff */
[----:B------:R-:W-:-:S07]  /*02b0*/  IMAD.MOV.U32 R4, RZ, RZ, R6 ;  /* 0x000000ffff047224 */ /* 0x000fce00078e0006 */
.L_x_2:
[----:B------:R-:W-:Y:S05]  /*02c0*/  BSYNC B0 ;  /* 0x0000000000007941 */ /* 0x000fea0003800000 */
.L_x_0:
[----:B------:R-:W-:Y:S01]  /*02d0*/  ULDC UR4, c[0x0][0x244] ;  /* 0x0000910000047ab9 */ /* 0x000fe20000000800 */
[----:B------:R-:W-:Y:S01]  /*02e0*/  ULDC.64 UR6, c[0x0][0x208] ;  /* 0x0000820000067ab9 */ /* 0x000fe20000000a00 */
[----:B------:R-:W-:Y:S01]  /*02f0*/  LOP3.LUT R0, R5, UR4, RZ, 0xfc, !PT ;  /* 0x0000000405007c12 */ /* 0x000fe2000f8efcff */
[----:B------:R-:W-:Y:S03]  /*0300*/  BSSY B0, `(.L_x_3) ;  /* 0x000001d000007945 */ /* 0x000fe60003800000 */
[----:B------:R-:W-:-:S13]  /*0310*/  ISETP.NE.U32.AND P0, PT, R0, RZ, PT ;  /* 0x000000ff0000720c */ /* 0x000fda0003f05070 */
[----:B------:R-:W-:Y:S05]  /*0320*/  @!P0 BRA `(.L_x_4) ;  /* 0x0000000000148947 */ /* 0x000fea0003800000 */
[----:B------:R-:W-:-:S07]  /*0330*/  MOV R0, 0x350 ;  /* 0x0000035000007802 */ /* 0x000fce0000000f00 */
[----:B------:R-:W-:Y:S05]  /*0340*/  CALL.REL.NOINC `($__internal_0_$__cuda_sm20_div_s64) ;  /* 0x0000000000d87944 */ /* 0x000fea0003c00000 */
[----:B------:R-:W-:Y:S01]  /*0350*/  MOV R4, R6 ;  /* 0x0000000600047202 */ /* 0x000fe20000000f00 */
[----:B------:R-:W-:Y:S01]  /*0360*/  IMAD.MOV.U32 R5, RZ, RZ, R7 ;  /* 0x000000ffff057224 */ /* 0x000fe200078e0007 */
[----:B------:R-:W-:Y:S06]  /*0370*/  BRA `(.L_x_5) ;  /* 0x0000000000547947 */ /* 0x000fec0003800000 */
.L_x_4:
[----:B------:R-:W-:Y:S02]  /*0380*/  ULDC UR4, c[0x0][0x240] ;  /* 0x0000900000047ab9 */ /* 0x000fe40000000800 */
[----:B------:R-:W0:Y:S01]  /*0390*/  I2F.U32.RP R0, UR4 ;  /* 0x0000000400007d06 */ /* 0x000e220008209000 */
[----:B------:R-:W-:-:S07]  /*03a0*/  ISETP.NE.U32.AND P2, PT, RZ, UR4, PT ;  /* 0x00000004ff007c0c */ /* 0x000fce000bf45070 */
[----:B0-----:R-:W0:Y:S02]  /*03b0*/  MUFU.RCP R0, R0 ;  /* 0x0000000000007308 */ /* 0x001e240000001000 */
[----:B0-----:R-:W-:-:S06]  /*03c0*/  VIADD R6, R0, 0xffffffe ;  /* 0x0ffffffe00067836 */ /* 0x001fcc0000000000 */
[----:B------:R0:W1:Y:S02]  /*03d0*/  F2I.FTZ.U32.TRUNC.NTZ R7, R6 ;  /* 0x0000000600077305 */ /* 0x000064000021f000 */
[----:B0-----:R-:W-:Y:S01]  /*03e0*/  HFMA2.MMA R6, -RZ, RZ, 0, 0 ;  /* 0x00000000ff067435 */ /* 0x001fe200000001ff */
[----:B-1----:R-:W-:-:S04]  /*03f0*/  IMAD.MOV R5, RZ, RZ, -R7 ;  /* 0x000000ffff057224 */ /* 0x002fc800078e0a07 */
[----:B------:R-:W-:-:S05]  /*0400*/  IMAD R5, R5, UR4, RZ ;  /* 0x0000000405057c24 */ /* 0x000fca000f8e02ff */
[----:B------:R-:W-:-:S06]  /*0410*/  IMAD.HI.U32 R7, R7, R5, R6 ;  /* 0x0000000507077227 */ /* 0x000fcc00078e0006 */
[----:B------:R-:W-:-:S04]  /*0420*/  IMAD.HI.U32 R7, R7, R4, RZ ;  /* 0x0000000407077227 */ /* 0x000fc800078e00ff */
[----:B------:R-:W-:-:S04]  /*0430*/  IMAD.MOV R5, RZ, RZ, -R7 ;  /* 0x000000ffff057224 */ /* 0x000fc800078e0a07 */
[----:B------:R-:W-:Y:S02]  /*0440*/  IMAD R4, R5, UR4, R4 ;  /* 0x0000000405047c24 */ /* 0x000fe4000f8e0204 */
[----:B------:R-:W-:-:S03]  /*0450*/  IMAD.MOV.U32 R5, RZ, RZ, RZ ;  /* 0x000000ffff057224 */ /* 0x000fc600078e00ff */
[----:B------:R-:W-:-:S13]  /*0460*/  ISETP.GE.U32.AND P0, PT, R4, UR4, PT ;  /* 0x0000000404007c0c */ /* 0x000fda000bf06070 */
[----:B------:R-:W-:Y:S02]  /*0470*/  @P0 VIADD R4, R4, -UR4 ;  /* 0x8000000404040c36 */ /* 0x000fe40008000000 */
[----:B------:R-:W-:-:S03]  /*0480*/  @P0 VIADD R7, R7, 0x1 ;  /* 0x0000000107070836 */ /* 0x000fc60000000000 */
[----:B------:R-:W-:-:S13]  /*0490*/  ISETP.GE.U32.AND P1, PT, R4, UR4, PT ;  /* 0x0000000404007c0c */ /* 0x000fda000bf26070 */
[----:B------:R-:W-:Y:S02]  /*04a0*/  @P1 IADD3 R7, R7, 0x1, RZ ;  /* 0x0000000107071810 */ /* 0x000fe40007ffe0ff */
[----:B------:R-:W-:-:S05]  /*04b0*/  @!P2 LOP3.LUT R7, RZ, UR4, RZ, 0x33, !PT ;  /* 0x00000004ff07ac12 */ /* 0x000fca000f8e33ff */
[----:B------:R-:W-:-:S07]  /*04c0*/  IMAD.MOV.U32 R4, RZ, RZ, R7 ;  /* 0x000000ffff047224 */ /* 0x000fce00078e0007 */
.L_x_5:
[----:B------:R-:W-:Y:S05]  /*04d0*/  BSYNC B0 ;  /* 0x0000000000007941 */ /* 0x000fea0003800000 */
.L_x_3:
[----:B------:R-:W0:Y:S01]  /*04e0*/  LDC.64 R12, c[0x0][0x240] ;  /* 0x00009000ff0c7b82 */ /* 0x000e220000000a00 */
[----:B------:R-:W-:Y:S01]  /*04f0*/  ULDC.64 UR4, c[0x0][0x238] ;  /* 0x00008e0000047ab9 */ /* 0x000fe20000000a00 */
[----:B------:R-:W-:Y:S02]  /*0500*/  ULDC.64 UR8, c[0x0][0x230] ;  /* 0x00008c0000087ab9 */ /* 0x000fe40000000a00 */
[----:B------:R-:W-:-:S04]  /*0510*/  UIADD3 UR4, UP0, UR4, -UR8, URZ ;  /* 0x8000000804047290 */ /* 0x000fc8000ff1e03f */
[----:B------:R-:W-:Y:S02]  /*0520*/  UIADD3.X UR5, UR5, ~UR9, URZ, UP0, !UPT ;  /* 0x8000000905057290 */ /* 0x000fe400087fe43f */
[----:B------:R-:W-:-:S04]  /*0530*/  ISETP.GE.U32.AND P0, PT, R4, UR4, PT ;  /* 0x0000000404007c0c */ /* 0x000fc8000bf06070 */
[----:B------:R-:W-:Y:S02]  /*0540*/  ISETP.GE.AND.EX P0, PT, R5, UR5, PT, P0 ;  /* 0x0000000505007c0c */ /* 0x000fe4000bf06300 */
[----:B0-----:R-:W-:Y:S01]  /*0550*/  IADD3 R8, P1, RZ, -R12, RZ ;  /* 0x8000000cff087210 */ /* 0x001fe20007f3e0ff */
[----:B------:R-:W-:Y:S02]  /*0560*/  IMAD R9, R13, UR8, RZ ;  /* 0x000000080d097c24 */ /* 0x000fe4000f8e02ff */
[----:B------:R-:W-:-:S04]  /*0570*/  IMAD.WIDE.U32 R6, R12, UR8, RZ ;  /* 0x000000080c067c25 */ /* 0x000fc8000f8e00ff */
[----:B------:R-:W-:Y:S02]  /*0580*/  IMAD.X R11, RZ, RZ, ~R13, P1 ;  /* 0x000000ffff0b7224 */ /* 0x000fe400008e0e0d */
[C---:B------:R-:W-:Y:S02]  /*0590*/  IMAD R0, R8.reuse, UR5, RZ ;  /* 0x0000000508007c24 */ /* 0x040fe4000f8e02ff */
[----:B------:R-:W-:-:S04]  /*05a0*/  IMAD.WIDE.U32 R4, R8, UR4, RZ ;  /* 0x0000000408047c25 */ /* 0x000fc8000f8e00ff */
[----:B------:R-:W-:Y:S01]  /*05b0*/  IMAD R11, R11, UR4, R0 ;  /* 0x000000040b0b7c24 */ /* 0x000fe2000f8e0200 */
[----:B------:R-:W-:Y:S01]  /*05c0*/  ULDC.64 UR4, c[0x0][0x210] ;  /* 0x0000840000047ab9 */ /* 0x000fe20000000a00 */
[----:B------:R-:W-:Y:S01]  /*05d0*/  IMAD R13, R12, UR9, R9 ;  /* 0x000000090c0d7c24 */ /* 0x000fe2000f8e0209 */
[----:B------:R-:W-:Y:S02]  /*05e0*/  SEL R9, R6, R4, !P0 ;  /* 0x0000000406097207 */ /* 0x000fe40004000000 */
[----:B------:R-:W-:Y:S01]  /*05f0*/  IADD3 R5, R5, R11, RZ ;  /* 0x0000000b05057210 */ /* 0x000fe20007ffe0ff */
[----:B------:R-:W-:Y:S01]  /*0600*/  @!P0 IMAD.IADD R5, R7, 0x1, R13 ;  /* 0x0000000107058824 */ /* 0x000fe200078e020d */
[----:B------:R-:W-:-:S04]  /*0610*/  IADD3 R0, P1, R2, R9, RZ ;  /* 0x0000000902007210 */ /* 0x000fc80007f3e0ff */
[----:B------:R-:W-:Y:S01]  /*0620*/  LEA R4, P0, R0, UR4, 0x2 ;  /* 0x0000000400047c11 */ /* 0x000fe2000f8010ff */
[----:B------:R-:W-:-:S05]  /*0630*/  IMAD.X R5, R3, 0x1, R5, P1 ;  /* 0x0000000103057824 */ /* 0x000fca00008e0605 */
[----:B------:R-:W-:Y:S01]  /*0640*/  LEA.HI.X R5, R0, UR5, R5, 0x2, P0 ;  /* 0x0000000500057c11 */ /* 0x000fe200080f1405 */
[----:B------:R-:W-:-:S05]  /*0650*/  ULDC.64 UR4, c[0x0][0x218] ;  /* 0x0000860000047ab9 */ /* 0x000fca0000000a00 */
[----:B------:R-:W2:Y:S01]  /*0660*/  LDG.E R5, desc[UR6][R4.64] ;  /* 0x0000000604057981 */ /* 0x000ea2000c1e1900 */
[----:B------:R-:W-:-:S04]  /*0670*/  LEA R6, P0, R2, UR4, 0x2 ;  /* 0x0000000402067c11 */ /* 0x000fc8000f8010ff */
[----:B------:R-:W-:-:S05]  /*0680*/  LEA.HI.X R7, R2, UR5, R3, 0x2, P0 ;  /* 0x0000000502077c11 */ /* 0x000fca00080f1403 */
[----:B--2---:R-:W-:Y:S01]  /*0690*/  STG.E desc[UR6][R6.64], R5 ;  /* 0x0000000506007986 */ /* 0x004fe2000c101906 */
[----:B------:R-:W-:Y:S05]  /*06a0*/  EXIT ;  /* 0x000000000000794d */ /* 0x000fea0003800000 */
        .weak           $__internal_0_$__cuda_sm20_div_s64
        .type           $__internal_0_$__cuda_sm20_div_s64,@function
        .size           $__internal_0_$__cuda_sm20_div_s64,($__internal_1_$__cuda_sm20_rem_s64 - $__internal_0_$__cuda_sm20_div_s64)
$__internal_0_$__cuda_sm20_div_s64:
[----:B------:R-:W-:Y:S01]  /*06b0*/  ULDC.64 UR8, c[0x0][0x240] ;  /* 0x0000900000087ab9 */ /* 0x000fe20000000a00 */
[----:B------:R-:W-:Y:S01]  /*06c0*/  ISETP.GE.AND P3, PT, R5, RZ, PT ;  /* 0x000000ff0500720c */ /* 0x000fe20003f66270 */
[----:B------:R-:W-:Y:S02]  /*06d0*/  UIADD3 UR4, UP1, URZ, -UR8, URZ ;  /* 0x800000083f047290 */ /* 0x000fe4000ff3e03f */
[----:B------:R-:W-:Y:S02]  /*06e0*/  UISETP.GE.AND UP0, UPT, UR9, URZ, UPT ;  /* 0x0000003f0900728c */ /* 0x000fe4000bf06270 */
[----:B------:R-:W-:Y:S02]  /*06f0*/  UIADD3.X UR5, URZ, ~UR9, URZ, UP1, !UPT ;  /* 0x800000093f057290 */ /* 0x000fe40008ffe43f */
[----:B------:R-:W-:Y:S02]  /*0700*/  USEL UR4, UR4, UR8, !UP0 ;  /* 0x0000000804047287 */ /* 0x000fe4000c000000 */
[----:B------:R-:W-:-:S09]  /*0710*/  USEL UR5, UR5, UR9, !UP0 ;  /* 0x0000000905057287 */ /* 0x000fd2000c000000 */
[----:B------:R-:W0:Y:S08]  /*0720*/  I2F.U64.RP R10, UR4 ;  /* 0x00000004000a7d12 */ /* 0x000e300008309000 */
[----:B0-----:R-:W0:Y:S02]  /*0730*/  MUFU.RCP R10, R10 ;  /* 0x0000000a000a7308 */ /* 0x001e240000001000 */
[----:B0-----:R-:W-:-:S06]  /*0740*/  VIADD R6, R10, 0x1ffffffe ;  /* 0x1ffffffe0a067836 */ /* 0x001fcc0000000000 */
[----:B------:R-:W0:Y:S02]  /*0750*/  F2I.U64.TRUNC R6, R6 ;  /* 0x0000000600067311 */ /* 0x000e24000020d800 */
[----:B0-----:R-:W-:-:S04]  /*0760*/  IMAD.WIDE.U32 R8, R6, UR4, RZ ;  /* 0x0000000406087c25 */ /* 0x001fc8000f8e00ff */
[----:B------:R-:W-:Y:S01]  /*0770*/  IMAD R9, R6, UR5, R9 ;  /* 0x0000000506097c24 */ /* 0x000fe2000f8e0209 */
[----:B------:R-:W-:-:S03]  /*0780*/  IADD3 R11, P0, RZ, -R8, RZ ;  /* 0x80000008ff0b7210 */ /* 0x000fc60007f1e0ff */
[----:B------:R-:W-:Y:S02]  /*0790*/  IMAD R9, R7, UR4, R9 ;  /* 0x0000000407097c24 */ /* 0x000fe4000f8e0209 */
[----:B------:R-:W-:-:S03]  /*07a0*/  IMAD.HI.U32 R8, R6, R11, RZ ;  /* 0x0000000b06087227 */ /* 0x000fc600078e00ff */
[----:B------:R-:W-:Y:S01]  /*07b0*/  IADD3.X R13, RZ, ~R9, RZ, P0, !PT ;  /* 0x80000009ff0d7210 */ /* 0x000fe200007fe4ff */
[----:B------:R-:W-:-:S04]  /*07c0*/  IMAD.MOV.U32 R9, RZ, RZ, R6 ;  /* 0x000000ffff097224 */ /* 0x000fc800078e0006 */
[----:B------:R-:W-:-:S04]  /*07d0*/  IMAD.WIDE.U32 R8, P0, R6, R13, R8 ;  /* 0x0000000d06087225 */ /* 0x000fc80007800008 */
[C---:B------:R-:W-:Y:S02]  /*07e0*/  IMAD R15, R7.reuse, R13, RZ ;  /* 0x0000000d070f7224 */ /* 0x040fe400078e02ff */
[----:B------:R-:W-:-:S04]  /*07f0*/  IMAD.HI.U32 R8, P1, R7, R11, R8 ;  /* 0x0000000b07087227 */ /* 0x000fc80007820008 */
[----:B------:R-:W-:Y:S01]  /*0800*/  IMAD.HI.U32 R13, R7, R13, RZ ;  /* 0x0000000d070d7227 */ /* 0x000fe200078e00ff */
[----:B------:R-:W-:-:S03]  /*0810*/  IADD3 R9, P2, R15, R8, RZ ;  /* 0x000000080f097210 */ /* 0x000fc60007f5e0ff */
[----:B------:R-:W-:Y:S02]  /*0820*/  IMAD.X R8, R13, 0x1, R7, P0 ;  /* 0x000000010d087824 */ /* 0x000fe400000e0607 */
[----:B------:R-:W-:-:S03]  /*0830*/  IMAD.WIDE.U32 R6, R9, UR4, RZ ;  /* 0x0000000409067c25 */ /* 0x000fc6000f8e00ff */
[----:B------:R-:W-:Y:S01]  /*0840*/  IADD3.X R11, RZ, RZ, R8, P2, P1 ;  /* 0x000000ffff0b7210 */ /* 0x000fe200017e2408 */
[----:B------:R-:W-:Y:S01]  /*0850*/  IMAD R8, R9, UR5, R7 ;  /* 0x0000000509087c24 */ /* 0x000fe2000f8e0207 */
[----:B------:R-:W-:Y:S02]  /*0860*/  IADD3 R13, P0, RZ, -R6, RZ ;  /* 0x80000006ff0d7210 */ /* 0x000fe40007f1e0ff */
[----:B------:R-:W-:Y:S01]  /*0870*/  IADD3 R7, P4, RZ, -R4, RZ ;  /* 0x80000004ff077210 */ /* 0x000fe20007f9e0ff */
[----:B------:R-:W-:Y:S02]  /*0880*/  IMAD R6, R11, UR4, R8 ;  /* 0x000000040b067c24 */ /* 0x000fe4000f8e0208 */
[----:B------:R-:W-:-:S04]  /*0890*/  IMAD.HI.U32 R8, R9, R13, RZ ;  /* 0x0000000d09087227 */ /* 0x000fc800078e00ff */
[----:B------:R-:W-:-:S04]  /*08a0*/  IMAD.X R6, RZ, RZ, ~R6, P0 ;  /* 0x000000ffff067224 */ /* 0x000fc800000e0e06 */
[----:B------:R-:W-:-:S04]  /*08b0*/  IMAD.WIDE.U32 R8, P0, R9, R6, R8 ;  /* 0x0000000609087225 */ /* 0x000fc80007800008 */
[C---:B------:R-:W-:Y:S02]  /*08c0*/  IMAD R10, R11.reuse, R6, RZ ;  /* 0x000000060b0a7224 */ /* 0x040fe400078e02ff */
[----:B------:R-:W-:Y:S01]  /*08d0*/  IMAD.HI.U32 R9, P1, R11, R13, R8 ;  /* 0x0000000d0b097227 */ /* 0x000fe20007820008 */
[----:B------:R-:W-:-:S03]  /*08e0*/  SEL R8, R7, R4, !P3 ;  /* 0x0000000407087207 */ /* 0x000fc60005800000 */
[----:B------:R-:W-:Y:S01]  /*08f0*/  IMAD.HI.U32 R6, R11, R6, RZ ;  /* 0x000000060b067227 */ /* 0x000fe200078e00ff */
[----:B------:R-:W-:Y:S02]  /*0900*/  IADD3 R9, P2, R10, R9, RZ ;  /* 0x000000090a097210 */ /* 0x000fe40007f5e0ff */
[-C--:B------:R-:W-:Y:S01]  /*0910*/  IADD3.X R10, RZ, ~R5.reuse, RZ, P4, !PT ;  /* 0x80000005ff0a7210 */ /* 0x080fe200027fe4ff */
[----:B------:R-:W-:Y:S02]  /*0920*/  IMAD.X R11, R6, 0x1, R11, P0 ;  /* 0x00000001060b7824 */ /* 0x000fe400000e060b */
[----:B------:R-:W-:Y:S01]  /*0930*/  IMAD.HI.U32 R6, R9, R8, RZ ;  /* 0x0000000809067227 */ /* 0x000fe200078e00ff */
[----:B------:R-:W-:Y:S02]  /*0940*/  SEL R10, R10, R5, !P3 ;  /* 0x000000050a0a7207 */ /* 0x000fe40005800000 */
[----:B------:R-:W-:Y:S01]  /*0950*/  IADD3.X R11, RZ, RZ, R11, P2, P1 ;  /* 0x000000ffff0b7210 */ /* 0x000fe200017e240b */
[----:B------:R-:W-:Y:S01]  /*0960*/  IMAD.MOV.U32 R7, RZ, RZ, RZ ;  /* 0x000000ffff077224 */ /* 0x000fe200078e00ff */
[----:B------:R-:W-:Y:S01]  /*0970*/  LOP3.LUT R5, R5, UR9, RZ, 0x3c, !PT ;  /* 0x0000000905057c12 */ /* 0x000fe2000f8e3cff */
[----:B------:R-:W-:-:S04]  /*0980*/  IMAD.WIDE.U32 R6, R9, R10, R6 ;  /* 0x0000000a09067225 */ /* 0x000fc800078e0006 */
[C---:B------:R-:W-:Y:S02]  /*0990*/  IMAD R9, R11.reuse, R10, RZ ;  /* 0x0000000a0b097224 */ /* 0x040fe400078e02ff */
[----:B------:R-:W-:-:S04]  /*09a0*/  IMAD.HI.U32 R6, P0, R11, R8, R6 ;  /* 0x000000080b067227 */ /* 0x000fc80007800006 */
[----:B------:R-:W-:Y:S01]  /*09b0*/  IMAD.HI.U32 R4, R11, R10, RZ ;  /* 0x0000000a0b047227 */ /* 0x000fe200078e00ff */
[----:B------:R-:W-:-:S03]  /*09c0*/  IADD3 R9, P1, R9, R6, RZ ;  /* 0x0000000609097210 */ /* 0x000fc60007f3e0ff */
[----:B------:R-:W-:Y:S02]  /*09d0*/  IMAD.X R4, RZ, RZ, R4, P0 ;  /* 0x000000ffff047224 */ /* 0x000fe400000e0604 */
[----:B------:R-:W-:-:S03]  /*09e0*/  IMAD.WIDE.U32 R6, R9, UR4, RZ ;  /* 0x0000000409067c25 */ /* 0x000fc6000f8e00ff */
[----:B------:R-:W-:Y:S01]  /*09f0*/  IADD3.X R4, RZ, R4, RZ, P1, !PT ;  /* 0x00000004ff047210 */ /* 0x000fe20000ffe4ff */
[C---:B------:R-:W-:Y:S01]  /*0a00*/  IMAD R7, R9.reuse, UR5, R7 ;  /* 0x0000000509077c24 */ /* 0x040fe2000f8e0207 */
[----:B------:R-:W-:Y:S02]  /*0a10*/  IADD3 R11, P1, -R6, R8, RZ ;  /* 0x00000008060b7210 */ /* 0x000fe40007f3e1ff */
[----:B------:R-:W-:Y:S01]  /*0a20*/  IADD3 R6, P2, R9, 0x1, RZ ;  /* 0x0000000109067810 */ /* 0x000fe20007f5e0ff */
[----:B------:R-:W-:Y:S01]  /*0a30*/  IMAD R7, R4, UR4, R7 ;  /* 0x0000000404077c24 */ /* 0x000fe2000f8e0207 */
[----:B------:R-:W-:-:S03]  /*0a40*/  ISETP.GE.U32.AND P0, PT, R11, UR4, PT ;  /* 0x000000040b007c0c */ /* 0x000fc6000bf06070 */
[----:B------:R-:W-:Y:S01]  /*0a50*/  IMAD.X R13, R10, 0x1, ~R7, P1 ;  /* 0x000000010a0d7824 */ /* 0x000fe200008e0e07 */
[----:B------:R-:W-:Y:S01]  /*0a60*/  IADD3 R8, P1, R11, -UR4, RZ ;  /* 0x800000040b087c10 */ /* 0x000fe2000ff3e0ff */
[----:B------:R-:W-:-:S03]  /*0a70*/  IMAD.X R7, RZ, RZ, R4, P2 ;  /* 0x000000ffff077224 */ /* 0x000fc600010e0604 */
[C---:B------:R-:W-:Y:S02]  /*0a80*/  ISETP.GE.U32.AND.EX P0, PT, R13.reuse, UR5, PT, P0 ;  /* 0x000000050d007c0c */ /* 0x040fe4000bf06100 */
[----:B------:R-:W-:Y:S02]  /*0a90*/  IADD3.X R10, R13, ~UR5, RZ, P1, !PT ;  /* 0x800000050d0a7c10 */ /* 0x000fe40008ffe4ff */
[----:B------:R-:W-:Y:S02]  /*0aa0*/  SEL R8, R8, R11, P0 ;  /* 0x0000000b08087207 */ /* 0x000fe40000000000 */
[----:B------:R-:W-:Y:S02]  /*0ab0*/  SEL R9, R6, R9, P0 ;  /* 0x0000000906097207 */ /* 0x000fe40000000000 */
[----:B------:R-:W-:Y:S02]  /*0ac0*/  SEL R10, R10, R13, P0 ;  /* 0x0000000d0a0a7207 */ /* 0x000fe40000000000 */
[----:B------:R-:W-:-:S02]  /*0ad0*/  ISETP.GE.U32.AND P1, PT, R8, UR4, PT ;  /* 0x0000000408007c0c */ /* 0x000fc4000bf26070 */
[----:B------:R-:W-:Y:S02]  /*0ae0*/  SEL R4, R7, R4, P0 ;  /* 0x0000000407047207 */ /* 0x000fe40000000000 */
[----:B------:R-:W-:Y:S02]  /*0af0*/  IADD3 R6, P2, R9, 0x1, RZ ;  /* 0x0000000109067810 */ /* 0x000fe40007f5e0ff */
[----:B------:R-:W-:Y:S02]  /*0b00*/  ISETP.GE.U32.AND.EX P0, PT, R10, UR5, PT, P1 ;  /* 0x000000050a007c0c */ /* 0x000fe4000bf06110 */
[----:B------:R-:W-:Y:S01]  /*0b10*/  ISETP.GE.AND P1, PT, R5, RZ, PT ;  /* 0x000000ff0500720c */ /* 0x000fe20003f26270 */
[----:B------:R-:W-:Y:S01]  /*0b20*/  IMAD.X R7, RZ, RZ, R4, P2 ;  /* 0x000000ffff077224 */ /* 0x000fe200010e0604 */
[----:B------:R-:W-:Y:S01]  /*0b30*/  SEL R6, R6, R9, P0 ;  /* 0x0000000906067207 */ /* 0x000fe20000000000 */
[----:B------:R-:W-:-:S03]  /*0b40*/  IMAD.MOV.U32 R5, RZ, RZ, 0x0 ;  /* 0x00000000ff057424 */ /* 0x000fc600078e00ff */
[----:B------:R-:W-:Y:S02]  /*0b50*/  SEL R7, R7, R4, P0 ;  /* 0x0000000407077207 */ /* 0x000fe40000000000 */
[-C--:B------:R-:W-:Y:S02]  /*0b60*/  IADD3 R9, P2, RZ, -R6.reuse, RZ ;  /* 0x80000006ff097210 */ /* 0x080fe40007f5e0ff */
[----:B------:R-:W-:Y:S02]  /*0b70*/  ISETP.NE.U32.AND P0, PT, RZ, UR8, PT ;  /* 0x00000008ff007c0c */ /* 0x000fe4000bf05070 */
[-C--:B------:R-:W-:Y:S02]  /*0b80*/  IADD3.X R4, RZ, ~R7.reuse, RZ, P2, !PT ;  /* 0x80000007ff047210 */ /* 0x080fe400017fe4ff */
[----:B------:R-:W-:Y:S02]  /*0b90*/  ISETP.NE.AND.EX P0, PT, RZ, UR9, PT, P0 ;  /* 0x00000009ff007c0c */ /* 0x000fe4000bf05300 */
[----:B------:R-:W-:Y:S01]  /*0ba0*/  SEL R7, R4, R7, !P1 ;  /* 0x0000000704077207 */ /* 0x000fe20004800000 */
[----:B------:R-:W-:Y:S01]  /*0bb0*/  IMAD.MOV.U32 R4, RZ, RZ, R0 ;  /* 0x000000ffff047224 */ /* 0x000fe200078e0000 */
[----:B------:R-:W-:-:S02]  /*0bc0*/  SEL R6, R9, R6, !P1 ;  /* 0x0000000609067207 */ /* 0x000fc40004800000 */
[----:B------:R-:W-:Y:S02]  /*0bd0*/  SEL R7, R7, 0xffffffff, P0 ;  /* 0xffffffff07077807 */ /* 0x000fe40000000000 */
[----:B------:R-:W-:Y:S01]  /*0be0*/  SEL R6, R6, 0xffffffff, P0 ;  /* 0xffffffff06067807 */ /* 0x000fe20000000000 */
[----:B------:R-:W-:Y:S06]  /*0bf0*/  RET.REL.NODEC R4 `(_ZN2at6native16roll_cuda_kernelIN3c107complexINS2_4HalfEEEEEvPKT_PS6_llllll) ;  /* 0xfffffff404007950 */ /* 0x000fec0003c3ffff */
        .weak           $__internal_1_$__cuda_sm20_rem_s64
        .type           $__internal_1_$__cuda_sm20_rem_s64,@function
        .size           $__internal_1_$__cuda_sm20_rem_s64,(.L_x_92 - $__internal_1_$__cuda_sm20_rem_s64)
$__internal_1_$__cuda_sm20_rem_s64:
[----:B------:R-:W-:Y:S02]  /*0c00*/  UIADD3 UR6, UP1, URZ, -UR4, URZ ;  /* 0x800000043f067290 */ /* 0x000fe4000ff3e03f */
[----:B------:R-:W-:Y:S02]  /*0c10*/  UISETP.GE.AND UP0, UPT, UR8, URZ, UPT ;  /* 0x0000003f0800728c */ /* 0x000fe4000bf06270 */
[----:B------:R-:W-:Y:S02]  /*0c20*/  UIADD3.X UR7, URZ, ~UR8, URZ, UP1, !UPT ;  /* 0x800000083f077290 */ /* 0x000fe40008ffe43f */
[----:B------:R-:W-:Y:S02]  /*0c30*/  USEL UR6, UR6, UR4, !UP0 ;  /* 0x0000000406067287 */ /* 0x000fe4000c000000 */
[----:B------:R-:W-:-:S09]  /*0c40*/  USEL UR7, UR7, UR8, !UP0 ;  /* 0x0000000807077287 */ /* 0x000fd2000c000000 */
[----:B------:R-:W0:Y:S08]  /*0c50*/  I2F.U64.RP R8, UR6 ;  /* 0x0000000600087d12 */ /* 0x000e300008309000 */
[----:B0-----:R-:W0:Y:S02]  /*0c60*/  MUFU.RCP R8, R8 ;  /* 0x0000000800087308 */ /* 0x001e240000001000 */
[----:B0-----:R-:W-:-:S06]  /*0c70*/  IADD3 R4, R8, 0x1ffffffe, RZ ;  /* 0x1ffffffe08047810 */ /* 0x001fcc0007ffe0ff */
[----:B------:R-:W0:Y:S02]  /*0c80*/  F2I.U64.TRUNC R4, R4 ;  /* 0x0000000400047311 */ /* 0x000e24000020d800 */
[----:B0-----:R-:W-:-:S04]  /*0c90*/  IMAD.WIDE.U32 R6, R4, UR6, RZ ;  /* 0x0000000604067c25 */ /* 0x001fc8000f8e00ff */
[----:B------:R-:W-:Y:S01]  /*0ca0*/  IMAD R7, R4, UR7, R7 ;  /* 0x0000000704077c24 */ /* 0x000fe2000f8e0207 */
[----:B------:R-:W-:-:S03]  /*0cb0*/  IADD3 R9, P0, RZ, -R6, RZ ;  /* 0x80000006ff097210 */ /* 0x000fc60007f1e0ff */
[----:B------:R-:W-:Y:S02]  /*0cc0*/  IMAD R7, R5, UR6, R7 ;  /* 0x0000000605077c24 */ /* 0x000fe4000f8e0207 */
[----:B------:R-:W-:-:S04]  /*0cd0*/  IMAD.HI.U32 R6, R4, R9, RZ ;  /* 0x0000000904067227 */ /* 0x000fc800078e00ff */
[----:B------:R-:W-:Y:S02]  /*0ce0*/  IMAD.X R11, RZ, RZ, ~R7, P0 ;  /* 0x000000ffff0b7224 */ /* 0x000fe400000e0e07 */
[----:B------:R-:W-:Y:S02]  /*0cf0*/  IMAD.MOV.U32 R7, RZ, RZ, R4 ;  /* 0x000000ffff077224 */ /* 0x000fe400078e0004 */
[-C--:B------:R-:W-:Y:S02]  /*0d00*/  IMAD R13, R5, R11.reuse, RZ ;  /* 0x0000000b050d7224 */ /* 0x080fe400078e02ff */
[----:B------:R-:W-:-:S04]  /*0d10*/  IMAD.WIDE.U32 R6, P0, R4, R11, R6 ;  /* 0x0000000b04067225 */ /* 0x000fc80007800006 */
[----:B------:R-:W-:-:S04]  /*0d20*/  IMAD.HI.U32 R11, R5, R11, RZ ;  /* 0x0000000b050b7227 */ /* 0x000fc800078e00ff */
[----:B------:R-:W-:-:S05]  /*0d30*/  IMAD.HI.U32 R6, P1, R5, R9, R6 ;  /* 0x0000000905067227 */ /* 0x000fca0007820006 */
[----:B------:R-:W-:Y:S02]  /*0d40*/  IADD3 R7, P2, R13, R6, RZ ;  /* 0x000000060d077210 */ /* 0x000fe40007f5e0ff */
[----:B------:R-:W-:-:S03]  /*0d50*/  IADD3.X R6, R11, R5, RZ, P0, !PT ;  /* 0x000000050b067210 */ /* 0x000fc600007fe4ff */
[----:B------:R-:W-:Y:S01]  /*0d60*/  IMAD.WIDE.U32 R4, R7, UR6, RZ ;  /* 0x0000000607047c25 */ /* 0x000fe2000f8e00ff */
[----:B------:R-:W-:Y:S02]  /*0d70*/  IADD3.X R9, RZ, RZ, R6, P2, P1 ;  /* 0x000000ffff097210 */ /* 0x000fe400017e2406 */
[----:B------:R-:W-:Y:S01]  /*0d80*/  ISETP.GE.AND P1, PT, R3, RZ, PT ;  /* 0x000000ff0300720c */ /* 0x000fe20003f26270 */
[----:B------:R-:W-:Y:S01]  /*0d90*/  IMAD R6, R7, UR7, R5 ;  /* 0x0000000707067c24 */ /* 0x000fe2000f8e0205 */
[----:B------:R-:W-:Y:S02]  /*0da0*/  IADD3 R11, P0, RZ, -R4, RZ ;  /* 0x80000004ff0b7210 */ /* 0x000fe40007f1e0ff */
[-C--:B------:R-:W-:Y:S01]  /*0db0*/  IADD3 R5, P4, RZ, -R2.reuse, RZ ;  /* 0x80000002ff057210 */ /* 0x080fe20007f9e0ff */
[----:B------:R-:W-:Y:S02]  /*0dc0*/  IMAD R4, R9, UR6, R6 ;  /* 0x0000000609047c24 */ /* 0x000fe4000f8e0206 */
[----:B------:R-:W-:Y:S01]  /*0dd0*/  IMAD.HI.U32 R6, R7, R11, RZ ;  /* 0x0000000b07067227 */ /* 0x000fe200078e00ff */
[----:B------:R-:W-:-:S03]  /*0de0*/  SEL R8, R5, R2, !P1 ;  /* 0x0000000205087207 */ /* 0x000fc60004800000 */
[----:B------:R-:W-:Y:S02]  /*0df0*/  IMAD.X R4, RZ, RZ, ~R4, P0 ;  /* 0x000000ffff047224 */ /* 0x000fe400000e0e04 */
[----:B------:R-:W-:Y:S02]  /*0e00*/  IMAD.X R5, RZ, RZ, ~R3, P4 ;  /* 0x000000ffff057224 */ /* 0x000fe400020e0e03 */
[----:B------:R-:W-:-:S03]  /*0e10*/  IMAD.WIDE.U32 R6, P0, R7, R4, R6 ;  /* 0x0000000407067225 */ /* 0x000fc60007800006 */
[----:B------:R-:W-:Y:S01]  /*0e20*/  SEL R10, R5, R3, !P1 ;  /* 0x00000003050a7207 */ /* 0x000fe20004800000 */
[----:B------:R-:W-:Y:S02]  /*0e30*/  IMAD.MOV.U32 R5, RZ, RZ, RZ ;  /* 0x000000ffff057224 */ /* 0x000fe400078e00ff */
[----:B------:R-:W-:-:S04]  /*0e40*/  IMAD.HI.U32 R7, P2, R9, R11, R6 ;  /* 0x0000000b09077227 */ /* 0x000fc80007840006 */
[CC--:B------:R-:W-:Y:S02]  /*0e50*/  IMAD R6, R9.reuse, R4.reuse, RZ ;  /* 0x0000000409067224 */ /* 0x0c0fe400078e02ff */
[----:B------:R-:W-:-:S03]  /*0e60*/  IMAD.HI.U32 R4, R9, R4, RZ ;  /* 0x0000000409047227 */ /* 0x000fc600078e00ff */
[----:B------:R-:W-:Y:S02]  /*0e70*/  IADD3 R7, P3, R6, R7, RZ ;  /* 0x0000000706077210 */ /* 0x000fe40007f7e0ff */
[----:B------:R-:W-:-:S03]  /*0e80*/  IADD3.X R9, R4, R9, RZ, P0, !PT ;  /* 0x0000000904097210 */ /* 0x000fc600007fe4ff */
[----:B------:R-:W-:Y:S01]  /*0e90*/  IMAD.HI.U32 R4, R7, R8, RZ ;  /* 0x0000000807047227 */ /* 0x000fe200078e00ff */
[----:B------:R-:W-:-:S03]  /*0ea0*/  IADD3.X R9, RZ, RZ, R9, P3, P2 ;  /* 0x000000ffff097210 */ /* 0x000fc60001fe4409 */
        /* <DEDUP_REMOVED lines=8> */
[----:B------:R-:W-:Y:S01]  /*0f30*/  IMAD R7, R7, UR7, R5 ;  /* 0x0000000707077c24 */ /* 0x000fe2000f8e0205 */
[----:B------:R-:W-:-:S03]  /*0f40*/  IADD3 R8, P2, -R4, R8, RZ ;  /* 0x0000000804087210 */ /* 0x000fc60007f5e1ff */
[----:B------:R-:W-:Y:S01]  /*0f50*/  IMAD R6, R6, UR6, R7 ;  /* 0x0000000606067c24 */ /* 0x000fe2000f8e0207 */
[----:B------:R-:W-:-:S03]  /*0f60*/  ISETP.GE.U32.AND P0, PT, R8, UR6, PT ;  /* 0x0000000608007c0c */ /* 0x000fc6000bf06070 */
[----:B------:R-:W-:Y:S01]  /*0f70*/  IMAD.X R7, R10, 0x1, ~R6, P2 ;  /* 0x000000010a077824 */ /* 0x000fe200010e0e06 */
[----:B------:R-:W-:-:S04]  /*0f80*/  IADD3 R5, P2, R8, -UR6, RZ ;  /* 0x8000000608057c10 */ /* 0x000fc8000ff5e0ff */
[C---:B------:R-:W-:Y:S02]  /*0f90*/  ISETP.GE.U32.AND.EX P0, PT, R7.reuse, UR7, PT, P0 ;  /* 0x0000000707007c0c */ /* 0x040fe4000bf06100 */
[----:B------:R-:W-:Y:S02]  /*0fa0*/  IADD3.X R4, R7, ~UR7, RZ, P2, !PT ;  /* 0x8000000707047c10 */ /* 0x000fe400097fe4ff */
[----:B------:R-:W-:Y:S02]  /*0fb0*/  SEL R5, R5, R8, P0 ;  /* 0x0000000805057207 */ /* 0x000fe40000000000 */
[----:B------:R-:W-:Y:S02]  /*0fc0*/  SEL R4, R4, R7, P0 ;  /* 0x0000000704047207 */ /* 0x000fe40000000000 */
[C---:B------:R-:W-:Y:S02]  /*0fd0*/  ISETP.GE.U32.AND P0, PT, R5.reuse, UR6, PT ;  /* 0x0000000605007c0c */ /* 0x040fe4000bf06070 */
[----:B------:R-:W-:-:S02]  /*0fe0*/  IADD3 R6, P2, R5, -UR6, RZ ;  /* 0x8000000605067c10 */ /* 0x000fc4000ff5e0ff */
[C---:B------:R-:W-:Y:S02]  /*0ff0*/  ISETP.GE.U32.AND.EX P0, PT, R4.reuse, UR7, PT, P0 ;  /* 0x0000000704007c0c */ /* 0x040fe4000bf06100 */
[----:B------:R-:W-:Y:S02]  /*1000*/  IADD3.X R7, R4, ~UR7, RZ, P2, !PT ;  /* 0x8000000704077c10 */ /* 0x000fe400097fe4ff */
[----:B------:R-:W-:Y:S02]  /*1010*/  SEL R6, R6, R5, P0 ;  /* 0x0000000506067207 */ /* 0x000fe40000000000 */
[----:B------:R-:W-:Y:S02]  /*1020*/  SEL R7, R7, R4, P0 ;  /* 0x0000000407077207 */ /* 0x000fe40000000000 */
[----:B------:R-:W-:Y:S02]  /*1030*/  IADD3 R5, P2, RZ, -R6, RZ ;  /* 0x80000006ff057210 */ /* 0x000fe40007f5e0ff */
[----:B------:R-:W-:-:S02]  /*1040*/  ISETP.NE.U32.AND P0, PT, RZ, UR4, PT ;  /* 0x00000004ff007c0c */ /* 0x000fc4000bf05070 */
[----:B------:R-:W-:Y:S01]  /*1050*/  SEL R6, R5, R6, !P1 ;  /* 0x0000000605067207 */ /* 0x000fe20004800000 */
[----:B------:R-:W-:Y:S01]  /*1060*/  IMAD.X R4, RZ, RZ, ~R7, P2 ;  /* 0x000000ffff047224 */ /* 0x000fe200010e0e07 */
[----:B------:R-:W-:Y:S01]  /*1070*/  ISETP.NE.AND.EX P0, PT, RZ, UR8, PT, P0 ;  /* 0x00000008ff007c0c */ /* 0x000fe2000bf05300 */
[----:B------:R-:W-:-:S03]  /*1080*/  IMAD.MOV.U32 R5, RZ, RZ, 0x0 ;  /* 0x00000000ff057424 */ /* 0x000fc600078e00ff */
[----:B------:R-:W-:Y:S02]  /*1090*/  SEL R7, R4, R7, !P1 ;  /* 0x0000000704077207 */ /* 0x000fe40004800000 */
[----:B------:R-:W-:Y:S02]  /*10a0*/  MOV R4, R0 ;  /* 0x0000000000047202 */ /* 0x000fe40000000f00 */
[----:B------:R-:W-:Y:S02]  /*10b0*/  SEL R6, R6, 0xffffffff, P0 ;  /* 0xffffffff06067807 */ /* 0x000fe40000000000 */
[----:B------:R-:W-:Y:S01]  /*10c0*/  SEL R7, R7, 0xffffffff, P0 ;  /* 0xffffffff07077807 */ /* 0x000fe20000000000 */
[----:B------:R-:W-:Y:S06]  /*10d0*/  RET.REL.NODEC R4 `(_ZN2at6native16roll_cuda_kernelIN3c107complexINS2_4HalfEEEEEvPKT_PS6_llllll) ;  /* 0xffffffec04c87950 */ /* 0x000fec0003c3ffff */
.L_x_6:
[----:B------:R-:W-:-:S00]  /*10e0*/  BRA `(.L_x_6) ;  /* 0xfffffffc00fc7947 */ /* 0x000fc0000383ffff */
[----:B------:R-:W-:-:S00]  /*10f0*/  NOP ;  /* 0x0000000000007918 */ /* 0x000fc00000000000 */
        /* <DEDUP_REMOVED lines=8> */
.L_x_92:


//--------------------- .text._ZN2at6native16roll_cuda_kernelIN3c108BFloat16EEEvPKT_PS4_llllll --------------------------
	.section	.text._ZN2at6native16roll_cuda_kernelIN3c108BFloat16EEEvPKT_PS4_llllll,"ax",@progbits
	.align	128
        .global         _ZN2at6native16roll_cuda_kernelIN3c108BFloat16EEEvPKT_PS4_llllll
        .type           _ZN2at6native16roll_cuda_kernelIN3c108BFloat16EEEvPKT_PS4_llllll,@function
        .size           _ZN2at6native16roll_cuda_kernelIN3c108BFloat16EEEvPKT_PS4_llllll,(.L_x_94 - _ZN2at6native16roll_cuda_kernelIN3c108BFloat16EEEvPKT_PS4_llllll)
        .other          _ZN2at6native16roll_cuda_kernelIN3c108BFloat16EEEvPKT_PS4_llllll,@"STO_CUDA_ENTRY STV_DEFAULT"
_ZN2at6native16roll_cuda_kernelIN3c108BFloat16EEEvPKT_PS4_llllll:
.text._ZN2at6native16roll_cuda_kernelIN3c108BFloat16EEEvPKT_PS4_llllll:
        /* <DEDUP_REMOVED lines=21> */
[----:B------:R-:W-:Y:S05]  /*0150*/  CALL.REL.NOINC `($__internal_3_$__cuda_sm20_rem_s64) ;  /* 0x0000000800a87944 */ /* 0x000fea0003c00000 */
[----:B------:R-:W-:Y:S02]  /*0160*/  IMAD.MOV.U32 R4, RZ, RZ, R6 ;  /* 0x000000ffff047224 */ /* 0x000fe400078e0006 */
[----:B------:R-:W-:Y:S01]  /*0170*/  IMAD.MOV.U32 R5, RZ, RZ, R7 ;  /* 0x000000ffff057224 */ /* 0x000fe200078e0007 */
[----:B------:R-:W-:Y:S06]  /*0180*/  BRA `(.L_x_9) ;  /* 0x00000000004c7947 */ /* 0x000fec0003800000 */
.L_x_8:
        /* <DEDUP_REMOVED lines=19> */
.L_x_9:
[----:B------:R-:W-:Y:S05]  /*02c0*/  BSYNC B0 ;  /* 0x0000000000007941 */ /* 0x000fea0003800000 */
.L_x_7:
[----:B------:R-:W-:Y:S01]  /*02d0*/  ULDC UR4, c[0x0][0x244] ;  /* 0x0000910000047ab9 */ /* 0x000fe20000000800 */
[----:B------:R-:W-:Y:S01]  /*02e0*/  ULDC.64 UR6, c[0x0][0x208] ;  /* 0x0000820000067ab9 */ /* 0x000fe20000000a00 */
[----:B------:R-:W-:Y:S01]  /*02f0*/  LOP3.LUT R0, R5, UR4, RZ, 0xfc, !PT ;  /* 0x0000000405007c12 */ /* 0x000fe2000f8efcff */
[----:B------:R-:W-:Y:S03]  /*0300*/  BSSY B0, `(.L_x_10) ;  /* 0x000001d000007945 */ /* 0x000fe60003800000 */
[----:B------:R-:W-:-:S13]  /*0310*/  ISETP.NE.U32.AND P0, PT, R0, RZ, PT ;  /* 0x000000ff0000720c */ /* 0x000fda0003f05070 */
[----:B------:R-:W-:Y:S05]  /*0320*/  @!P0 BRA `(.L_x_11) ;  /* 0x0000000000148947 */ /* 0x000fea0003800000 */
[----:B------:R-:W-:-:S07]  /*0330*/  MOV R0, 0x350 ;  /* 0x0000035000007802 */ /* 0x000fce0000000f00 */
[----:B------:R-:W-:Y:S05]  /*0340*/  CALL.REL.NOINC `($__internal_2_$__cuda_sm20_div_s64) ;  /* 0x0000000000d87944 */ /* 0x000fea0003c00000 */
[----:B------:R-:W-:Y:S01]  /*0350*/  MOV R4, R6 ;  /* 0x0000000600047202 */ /* 0x000fe20000000f00 */
[----:B------:R-:W-:Y:S01]  /*0360*/  IMAD.MOV.U32 R5, RZ, RZ, R7 ;  /* 0x000000ffff057224 */ /* 0x000fe200078e0007 */
[----:B------:R-:W-:Y:S06]  /*0370*/  BRA `(.L_x_12) ;  /* 0x0000000000547947 */ /* 0x000fec0003800000 */
.L_x_11:
        /* <DEDUP_REMOVED lines=21> */
.L_x_12:
[----:B------:R-:W-:Y:S05]  /*04d0*/  BSYNC B0 ;  /* 0x0000000000007941 */ /* 0x000fea0003800000 */
.L_x_10:
        /* <DEDUP_REMOVED lines=24> */
[----:B------:R-:W2:Y:S01]  /*0660*/  LDG.E.U16 R5, desc[UR6][R4.64] ;  /* 0x0000000604057981 */ /* 0x000ea2000c1e1500 */
[----:B------:R-:W-:-:S04]  /*0670*/  LEA R6, P0, R2, UR4, 0x1 ;  /* 0x0000000402067c11 */ /* 0x000fc8000f8008ff */
[----:B------:R-:W-:-:S05]  /*0680*/  LEA.HI.X R7, R2, UR5, R3, 0x1, P0 ;  /* 0x0000000502077c11 */ /* 0x000fca00080f0c03 */
[----:B--2---:R-:W-:Y:S01]  /*0690*/  STG.E.U16 desc[UR6][R6.64], R5 ;  /* 0x0000000506007986 */ /* 0x004fe2000c101506 */
[----:B------:R-:W-:Y:S05]  /*06a0*/  EXIT ;  /* 0x000000000000794d */ /* 0x000fea0003800000 */
        .weak           $__internal_2_$__cuda_sm20_div_s64
        .type           $__internal_2_$__cuda_sm20_div_s64,@function
        .size           $__internal_2_$__cuda_sm20_div_s64,($__internal_3_$__cuda_sm20_rem_s64 - $__internal_2_$__cuda_sm20_div_s64)
$__internal_2_$__cuda_sm20_div_s64:
        /* <DEDUP_REMOVED lines=84> */
[----:B------:R-:W-:Y:S06]  /*0bf0*/  RET.REL.NODEC R4 `(_ZN2at6native16roll_cuda_kernelIN3c108BFloat16EEEvPKT_PS4_llllll) ;  /* 0xfffffff404007950 */ /* 0x000fec0003c3ffff */
        .weak           $__internal_3_$__cuda_sm20_rem_s64
        .type           $__internal_3_$__cuda_sm20_rem_s64,@function
        .size           $__internal_3_$__cuda_sm20_rem_s64,(.L_x_94 - $__internal_3_$__cuda_sm20_rem_s64)
$__internal_3_$__cuda_sm20_rem_s64:
        /* <DEDUP_REMOVED lines=77> */
[----:B------:R-:W-:Y:S06]  /*10d0*/  RET.REL.NODEC R4 `(_ZN2at6native16roll_cuda_kernelIN3c108BFloat16EEEvPKT_PS4_llllll) ;  /* 0xffffffec04c87950 */ /* 0x000fec0003c3ffff */
.L_x_13:
        /* <DEDUP_REMOVED lines=10> */
.L_x_94:


//--------------------- .text._ZN2at6native16roll_cuda_kernelIbEEvPKT_PS2_llllll --------------------------
	.section	.text._ZN2at6native16roll_cuda_kernelIbEEvPKT_PS2_llllll,"ax",@progbits
	.align	128
        .global         _ZN2at6native16roll_cuda_kernelIbEEvPKT_PS2_llllll
        .type           _ZN2at6native16roll_cuda_kernelIbEEvPKT_PS2_llllll,@function
        .size           _ZN2at6native16roll_cuda_kernelIbEEvPKT_PS2_llllll,(.L_x_96 - _ZN2at6native16roll_cuda_kernelIbEEvPKT_PS2_llllll)
        .other          _ZN2at6native16roll_cuda_kernelIbEEvPKT_PS2_llllll,@"STO_CUDA_ENTRY STV_DEFAULT"
_ZN2at6native16roll_cuda_kernelIbEEvPKT_PS2_llllll:
.text._ZN2at6native16roll_cuda_kernelIbEEvPKT_PS2_llllll:
        /* <DEDUP_REMOVED lines=21> */
[----:B------:R-:W-:Y:S05]  /*0150*/  CALL.REL.NOINC `($__internal_5_$__cuda_sm20_rem_s64) ;  /* 0x0000000800a07944 */ /* 0x000fea0003c00000 */
[----:B------:R-:W-:Y:S02]  /*0160*/  IMAD.MOV.U32 R4, RZ, RZ, R6 ;  /* 0x000000ffff047224 */ /* 0x000fe400078e0006 */
[----:B------:R-:W-:Y:S01]  /*0170*/  IMAD.MOV.U32 R5, RZ, RZ, R7 ;  /* 0x000000ffff057224 */ /* 0x000fe200078e0007 */
[----:B------:R-:W-:Y:S06]  /*0180*/  BRA `(.L_x_16) ;  /* 0x00000000004c7947 */ /* 0x000fec0003800000 */
.L_x_15:
        /* <DEDUP_REMOVED lines=19> */
.L_x_16:
[----:B------:R-:W-:Y:S05]  /*02c0*/  BSYNC B0 ;  /* 0x0000000000007941 */ /* 0x000fea0003800000 */
.L_x_14:
[----:B------:R-:W-:Y:S01]  /*02d0*/  ULDC UR4, c[0x0][0x244] ;  /* 0x0000910000047ab9 */ /* 0x000fe20000000800 */
[----:B------:R-:W-:Y:S01]  /*02e0*/  ULDC.64 UR6, c[0x0][0x208] ;  /* 0x0000820000067ab9 */ /* 0x000fe20000000a00 */
[----:B------:R-:W-:Y:S01]  /*02f0*/  LOP3.LUT R0, R5, UR4, RZ, 0xfc, !PT ;  /* 0x0000000405007c12 */ /* 0x000fe2000f8efcff */
[----:B------:R-:W-:Y:S03]  /*0300*/  BSSY B0, `(.L_x_17) ;  /* 0x000001d000007945 */ /* 0x000fe60003800000 */
[----:B------:R-:W-:-:S13]  /*0310*/  ISETP.NE.U32.AND P0, PT, R0, RZ, PT ;  /* 0x000000ff0000720c */ /* 0x000fda0003f05070 */
[----:B------:R-:W-:Y:S05]  /*0320*/  @!P0 BRA `(.L_x_18) ;  /* 0x0000000000148947 */ /* 0x000fea0003800000 */
[----:B------:R-:W-:-:S07]  /*0330*/  MOV R0, 0x350 ;  /* 0x0000035000007802 */ /* 0x000fce0000000f00 */
[----:B------:R-:W-:Y:S05]  /*0340*/  CALL.REL.NOINC `($__internal_4_$__cuda_sm20_div_s64) ;  /* 0x0000000000d07944 */ /* 0x000fea0003c00000 */
[----:B------:R-:W-:Y:S01]  /*0350*/  MOV R4, R6 ;  /* 0x0000000600047202 */ /* 0x000fe20000000f00 */
[----:B------:R-:W-:Y:S01]  /*0360*/  IMAD.MOV.U32 R5, RZ, RZ, R7 ;  /* 0x000000ffff057224 */ /* 0x000fe200078e0007 */
[----:B------:R-:W-:Y:S06]  /*0370*/  BRA `(.L_x_19) ;  /* 0x0000000000547947 */ /* 0x000fec0003800000 */
.L_x_18:
        /* <DEDUP_REMOVED lines=21> */
.L_x_19:
[----:B------:R-:W-:Y:S05]  /*04d0*/  BSYNC B0 ;  /* 0x0000000000007941 */ /* 0x000fea0003800000 */
.L_x_17:
        /* <DEDUP_REMOVED lines=19> */
[----:B------:R-:W-:-:S04]  /*0610*/  IADD3 R4, P1, P2, R9, UR4, R2 ;  /* 0x0000000409047c10 */ /* 0x000fc8000fa3e002 */
[----:B------:R-:W-:Y:S01]  /*0620*/  IADD3.X R5, R5, UR5, R3, P1, P2 ;  /* 0x0000000505057c10 */ /* 0x000fe20008fe4403 */
[----:B------:R-:W-:-:S05]  /*0630*/  ULDC.64 UR4, c[0x0][0x218] ;  /* 0x0000860000047ab9 */ /* 0x000fca0000000a00 */
[----:B------:R-:W2:Y:S01]  /*0640*/  LDG.E.U8 R5, desc[UR6][R4.64] ;  /* 0x0000000604057981 */ /* 0x000ea2000c1e1100 */
[----:B------:R-:W-:-:S04]  /*0650*/  IADD3 R2, P0, R2, UR4, RZ ;  /* 0x0000000402027c10 */ /* 0x000fc8000ff1e0ff */
[----:B------:R-:W-:-:S05]  /*0660*/  IADD3.X R3, R3, UR5, RZ, P0, !PT ;  /* 0x0000000503037c10 */ /* 0x000fca00087fe4ff */
[----:B--2---:R-:W-:Y:S01]  /*0670*/  STG.E.U8 desc[UR6][R2.64], R5 ;  /* 0x0000000502007986 */ /* 0x004fe2000c101106 */
[----:B------:R-:W-:Y:S05]  /*0680*/  EXIT ;  /* 0x000000000000794d */ /* 0x000fea0003800000 */
        .weak           $__internal_4_$__cuda_sm20_div_s64
        .type           $__internal_4_$__cuda_sm20_div_s64,@function
        .size           $__internal_4_$__cuda_sm20_div_s64,($__internal_5_$__cuda_sm20_rem_s64 - $__internal_4_$__cuda_sm20_div_s64)
$__internal_4_$__cuda_sm20_div_s64:
        /* <DEDUP_REMOVED lines=15> */
[----:B------:R-:W-:-:S04]  /*0780*/  IMAD.HI.U32 R8, R6, R11, RZ ;  /* 0x0000000b06087227 */ /* 0x000fc800078e00ff */
[----:B------:R-:W-:Y:S01]  /*0790*/  IMAD.X R13, RZ, RZ, ~R9, P0 ;  /* 0x000000ffff0d7224 */ /* 0x000fe200000e0e09 */
[----:B------:R-:W-:-:S03]  /*07a0*/  MOV R9, R6 ;  /* 0x0000000600097202 */ /* 0x000fc60000000f00 */
[-C--:B------:R-:W-:Y:S02]  /*07b0*/  IMAD R15, R7, R13.reuse, RZ ;  /* 0x0000000d070f7224 */ /* 0x080fe400078e02ff */
[----:B------:R-:W-:-:S04]  /*07c0*/  IMAD.WIDE.U32 R8, P0, R6, R13, R8 ;  /* 0x0000000d06087225 */ /* 0x000fc80007800008 */
[----:B------:R-:W-:-:S04]  /*07d0*/  IMAD.HI.U32 R13, R7, R13, RZ ;  /* 0x0000000d070d7227 */ /* 0x000fc800078e00ff */
[----:B------:R-:W-:-:S05]  /*07e0*/  IMAD.HI.U32 R8, P1, R7, R11, R8 ;  /* 0x0000000b07087227 */ /* 0x000fca0007820008 */
[----:B------:R-:W-:Y:S01]  /*07f0*/  IADD3 R9, P2, R15, R8, RZ ;  /* 0x000000080f097210 */ /* 0x000fe20007f5e0ff */
[----:B------:R-:W-:-:S04]  /*0800*/  IMAD.X R8, R13, 0x1, R7, P0 ;  /* 0x000000010d087824 */ /* 0x000fc800000e0607 */
[----:B------:R-:W-:Y:S01]  /*0810*/  IMAD.WIDE.U32 R6, R9, UR4, RZ ;  /* 0x0000000409067c25 */ /* 0x000fe2000f8e00ff */
[----:B------:R-:W-:-:S03]  /*0820*/  IADD3.X R11, RZ, RZ, R8, P2, P1 ;  /* 0x000000ffff0b7210 */ /* 0x000fc600017e2408 */
        /* <DEDUP_REMOVED lines=11> */
[----:B------:R-:W-:-:S03]  /*08e0*/  IADD3 R9, P2, R10, R9, RZ ;  /* 0x000000090a097210 */ /* 0x000fc60007f5e0ff */
[----:B------:R-:W-:Y:S01]  /*08f0*/  IMAD.X R10, RZ, RZ, ~R5, P4 ;  /* 0x000000ffff0a7224 */ /* 0x000fe200020e0e05 */
[----:B------:R-:W-:Y:S01]  /*0900*/  IADD3.X R11, R6, R11, RZ, P0, !PT ;  /* 0x0000000b060b7210 */ /* 0x000fe200007fe4ff */
[----:B------:R-:W-:-:S03]  /*0910*/  IMAD.HI.U32 R6, R9, R8, RZ ;  /* 0x0000000809067227 */ /* 0x000fc600078e00ff */
[----:B------:R-:W-:Y:S01]  /*0920*/  SEL R10, R10, R5, !P3 ;  /* 0x000000050a0a7207 */ /* 0x000fe20005800000 */
[----:B------:R-:W-:Y:S01]  /*0930*/  IMAD.MOV.U32 R7, RZ, RZ, RZ ;  /* 0x000000ffff077224 */ /* 0x000fe200078e00ff */
[----:B------:R-:W-:Y:S02]  /*0940*/  IADD3.X R11, RZ, RZ, R11, P2, P1 ;  /* 0x000000ffff0b7210 */ /* 0x000fe400017e240b */
[----:B------:R-:W-:Y:S01]  /*0950*/  LOP3.LUT R5, R5, UR9, RZ, 0x3c, !PT ;  /* 0x0000000905057c12 */ /* 0x000fe2000f8e3cff */
[----:B------:R-:W-:-:S04]  /*0960*/  IMAD.WIDE.U32 R6, R9, R10, R6 ;  /* 0x0000000a09067225 */ /* 0x000fc800078e0006 */
[C---:B------:R-:W-:Y:S02]  /*0970*/  IMAD R9, R11.reuse, R10, RZ ;  /* 0x0000000a0b097224 */ /* 0x040fe400078e02ff */
[----:B------:R-:W-:-:S04]  /*0980*/  IMAD.HI.U32 R6, P0, R11, R8, R6 ;  /* 0x000000080b067227 */ /* 0x000fc80007800006 */
[----:B------:R-:W-:Y:S01]  /*0990*/  IMAD.HI.U32 R4, R11, R10, RZ ;  /* 0x0000000a0b047227 */ /* 0x000fe200078e00ff */
[----:B------:R-:W-:-:S03]  /*09a0*/  IADD3 R9, P1, R9, R6, RZ ;  /* 0x0000000609097210 */ /* 0x000fc60007f3e0ff */
[----:B------:R-:W-:Y:S02]  /*09b0*/  IMAD.X R4, RZ, RZ, R4, P0 ;  /* 0x000000ffff047224 */ /* 0x000fe400000e0604 */
[----:B------:R-:W-:-:S04]  /*09c0*/  IMAD.WIDE.U32 R6, R9, UR4, RZ ;  /* 0x0000000409067c25 */ /* 0x000fc8000f8e00ff */
[----:B------:R-:W-:Y:S01]  /*09d0*/  IMAD.X R4, RZ, RZ, R4, P1 ;  /* 0x000000ffff047224 */ /* 0x000fe200008e0604 */
[----:B------:R-:W-:Y:S01]  /*09e0*/  IADD3 R11, P1, -R6, R8, RZ ;  /* 0x00000008060b7210 */ /* 0x000fe20007f3e1ff */
[C---:B------:R-:W-:Y:S01]  /*09f0*/  IMAD R7, R9.reuse, UR5, R7 ;  /* 0x0000000509077c24 */ /* 0x040fe2000f8e0207 */
[----:B------:R-:W-:Y:S02]  /*0a00*/  IADD3 R6, P2, R9, 0x1, RZ ;  /* 0x0000000109067810 */ /* 0x000fe40007f5e0ff */
[----:B------:R-:W-:Y:S01]  /*0a10*/  ISETP.GE.U32.AND P0, PT, R11, UR4, PT ;  /* 0x000000040b007c0c */ /* 0x000fe2000bf06070 */
[----:B------:R-:W-:-:S05]  /*0a20*/  IMAD R7, R4, UR4, R7 ;  /* 0x0000000404077c24 */ /* 0x000fca000f8e0207 */
[----:B------:R-:W-:Y:S01]  /*0a30*/  IADD3.X R13, ~R7, R10, RZ, P1, !PT ;  /* 0x0000000a070d7210 */ /* 0x000fe20000ffe5ff */
[----:B------:R-:W-:Y:S01]  /*0a40*/  IMAD.X R7, RZ, RZ, R4, P2 ;  /* 0x000000ffff077224 */ /* 0x000fe200010e0604 */
[----:B------:R-:W-:Y:S02]  /*0a50*/  IADD3 R8, P1, R11, -UR4, RZ ;  /* 0x800000040b087c10 */ /* 0x000fe4000ff3e0ff */
[C---:B------:R-:W-:Y:S02]  /*0a60*/  ISETP.GE.U32.AND.EX P0, PT, R13.reuse, UR5, PT, P0 ;  /* 0x000000050d007c0c */ /* 0x040fe4000bf06100 */
[----:B------:R-:W-:Y:S02]  /*0a70*/  IADD3.X R10, R13, ~UR5, RZ, P1, !PT ;  /* 0x800000050d0a7c10 */ /* 0x000fe40008ffe4ff */
[----:B------:R-:W-:Y:S02]  /*0a80*/  SEL R8, R8, R11, P0 ;  /* 0x0000000b08087207 */ /* 0x000fe40000000000 */
[----:B------:R-:W-:-:S02]  /*0a90*/  SEL R9, R6, R9, P0 ;  /* 0x0000000906097207 */ /* 0x000fc40000000000 */
[----:B------:R-:W-:Y:S02]  /*0aa0*/  SEL R10, R10, R13, P0 ;  /* 0x0000000d0a0a7207 */ /* 0x000fe40000000000 */
[----:B------:R-:W-:Y:S02]  /*0ab0*/  ISETP.GE.U32.AND P1, PT, R8, UR4, PT ;  /* 0x0000000408007c0c */ /* 0x000fe4000bf26070 */
        /* <DEDUP_REMOVED lines=17> */
[----:B------:R-:W-:Y:S06]  /*0bd0*/  RET.REL.NODEC R4 `(_ZN2at6native16roll_cuda_kernelIbEEvPKT_PS2_llllll) ;  /* 0xfffffff404087950 */ /* 0x000fec0003c3ffff */
        .weak           $__internal_5_$__cuda_sm20_rem_s64
        .type           $__internal_5_$__cuda_sm20_rem_s64,@function
        .size           $__internal_5_$__cuda_sm20_rem_s64,(.L_x_96 - $__internal_5_$__cuda_sm20_rem_s64)
$__internal_5_$__cuda_sm20_rem_s64:
        /* <DEDUP_REMOVED lines=77> */
[----:B------:R-:W-:Y:S06]  /*10b0*/  RET.REL.NODEC R4 `(_ZN2at6native16roll_cuda_kernelIbEEvPKT_PS2_llllll) ;  /* 0xffffffec04d07950 */ /* 0x000fec0003c3ffff */
.L_x_20:
        /* <DEDUP_REMOVED lines=12> */
.L_x_96:


//--------------------- .text._ZN2at6native16roll_cuda_kernelIN3c104HalfEEEvPKT_PS4_llllll --------------------------
	.section	.text._ZN2at6native16roll_cuda_kernelIN3c104HalfEEEvPKT_PS4_llllll,"ax",@progbits
	.align	128
        .global         _ZN2at6native16roll_cuda_kernelIN3c104HalfEEEvPKT_PS4_llllll
        .type           _ZN2at6native16roll_cuda_kernelIN3c104HalfEEEvPKT_PS4_llllll,@function
        .size           _ZN2at6native16roll_cuda_kernelIN3c104HalfEEEvPKT_PS4_llllll,(.L_x_98 - _ZN2at6native16roll_cuda_kernelIN3c104HalfEEEvPKT_PS4_llllll)
        .other          _ZN2at6native16roll_cuda_kernelIN3c104HalfEEEvPKT_PS4_llllll,@"STO_CUDA_ENTRY STV_DEFAULT"
_ZN2at6native16roll_cuda_kernelIN3c104HalfEEEvPKT_PS4_llllll:
.text._ZN2at6native16roll_cuda_kernelIN3c104HalfEEEvPKT_PS4_llllll:
        /* <DEDUP_REMOVED lines=21> */
[----:B------:R-:W-:Y:S05]  /*0150*/  CALL.REL.NOINC `($__internal_7_$__cuda_sm20_rem_s64) ;  /* 0x0000000800a87944 */ /* 0x000fea0003c00000 */
[----:B------:R-:W-:Y:S02]  /*0160*/  IMAD.MOV.U32 R4, RZ, RZ, R6 ;  /* 0x000000ffff047224 */ /* 0x000fe400078e0006 */
[----:B------:R-:W-:Y:S01]  /*0170*/  IMAD.MOV.U32 R5, RZ, RZ, R7 ;  /* 0x000000ffff057224 */ /* 0x000fe200078e0007 */
[----:B------:R-:W-:Y:S06]  /*0180*/  BRA `(.L_x_23) ;  /* 0x00000000004c7947 */ /* 0x000fec0003800000 */
.L_x_22:
        /* <DEDUP_REMOVED lines=19> */
.L_x_23:
[----:B------:R-:W-:Y:S05]  /*02c0*/  BSYNC B0 ;  /* 0x0000000000007941 */ /* 0x000fea0003800000 */
.L_x_21:
[----:B------:R-:W-:Y:S01]  /*02d0*/  ULDC UR4, c[0x0][0x244] ;  /* 0x0000910000047ab9 */ /* 0x000fe20000000800 */
[----:B------:R-:W-:Y:S01]  /*02e0*/  ULDC.64 UR6, c[0x0][0x208] ;  /* 0x0000820000067ab9 */ /* 0x000fe20000000a00 */
[----:B------:R-:W-:Y:S01]  /*02f0*/  LOP3.LUT R0, R5, UR4, RZ, 0xfc, !PT ;  /* 0x0000000405007c12 */ /* 0x000fe2000f8efcff */
[----:B------:R-:W-:Y:S03]  /*0300*/  BSSY B0, `(.L_x_24) ;  /* 0x000001d000007945 */ /* 0x000fe60003800000 */
[----:B------:R-:W-:-:S13]  /*0310*/  ISETP.NE.U32.AND P0, PT, R0, RZ, PT ;  /* 0x000000ff0000720c */ /* 0x000fda0003f05070 */
[----:B------:R-:W-:Y:S05]  /*0320*/  @!P0 BRA `(.L_x_25) ;  /* 0x0000000000148947 */ /* 0x000fea0003800000 */
[----:B------:R-:W-:-:S07]  /*0330*/  MOV R0, 0x350 ;  /* 0x0000035000007802 */ /* 0x000fce0000000f00 */
[----:B------:R-:W-:Y:S05]  /*0340*/  CALL.REL.NOINC `($__internal_6_$__cuda_sm20_div_s64) ;  /* 0x0000000000d87944 */ /* 0x000fea0003c00000 */
[----:B------:R-:W-:Y:S01]  /*0350*/  MOV R4, R6 ;  /* 0x0000000600047202 */ /* 0x000fe20000000f00 */
[----:B------:R-:W-:Y:S01]  /*0360*/  IMAD.MOV.U32 R5, RZ, RZ, R7 ;  /* 0x000000ffff057224 */ /* 0x000fe200078e0007 */
[----:B------:R-:W-:Y:S06]  /*0370*/  BRA `(.L_x_26) ;  /* 0x0000000000547947 */ /* 0x000fec0003800000 */
.L_x_25:
        /* <DEDUP_REMOVED lines=21> */
.L_x_26:
[----:B------:R-:W-:Y:S05]  /*04d0*/  BSYNC B0 ;  /* 0x0000000000007941 */ /* 0x000fea0003800000 */
.L_x_24:
        /* <DEDUP_REMOVED lines=29> */
        .weak           $__internal_6_$__cuda_sm20_div_s64
        .type           $__internal_6_$__cuda_sm20_div_s64,@function
        .size           $__internal_6_$__cuda_sm20_div_s64,($__internal_7_$__cuda_sm20_rem_s64 - $__internal_6_$__cuda_sm20_div_s64)
$__internal_6_$__cuda_sm20_div_s64:
        /* <DEDUP_REMOVED lines=84> */
[----:B------:R-:W-:Y:S06]  /*0bf0*/  RET.REL.NODEC R4 `(_ZN2at6native16roll_cuda_kernelIN3c104HalfEEEvPKT_PS4_llllll) ;  /* 0xfffffff404007950 */ /* 0x000fec0003c3ffff */
        .weak           $__internal_7_$__cuda_sm20_rem_s64
        .type           $__internal_7_$__cuda_sm20_rem_s64,@function
        .size           $__internal_7_$__cuda_sm20_rem_s64,(.L_x_98 - $__internal_7_$__cuda_sm20_rem_s64)
$__internal_7_$__cuda_sm20_rem_s64:
        /* <DEDUP_REMOVED lines=77> */
[----:B------:R-:W-:Y:S06]  /*10d0*/  RET.REL.NODEC R4 `(_ZN2at6native16roll_cuda_kernelIN3c104HalfEEEvPKT_PS4_llllll) ;  /* 0xffffffec04c87950 */ /* 0x000fec0003c3ffff */
.L_x_27:
        /* <DEDUP_REMOVED lines=10> */
.L_x_98:


//--------------------- .text._ZN2at6native16roll_cuda_kernelIN3c107complexIfEEEEvPKT_PS5_llllll --------------------------
	.section	.text._ZN2at6native16roll_cuda_kernelIN3c107complexIfEEEEvPKT_PS5_llllll,"ax",@progbits
	.align	128
        .global         _ZN2at6native16roll_cuda_kernelIN3c107complexIfEEEEvPKT_PS5_llllll
        .type           _ZN2at6native16roll_cuda_kernelIN3c107complexIfEEEEvPKT_PS5_llllll,@function
        .size           _ZN2at6native16roll_cuda_kernelIN3c107complexIfEEEEvPKT_PS5_llllll,(.L_x_100 - _ZN2at6native16roll_cuda_kernelIN3c107complexIfEEEEvPKT_PS5_llllll)
        .other          _ZN2at6native16roll_cuda_kernelIN3c107complexIfEEEEvPKT_PS5_llllll,@"STO_CUDA_ENTRY STV_DEFAULT"
_ZN2at6native16roll_cuda_kernelIN3c107complexIfEEEEvPKT_PS5_llllll:
.text._ZN2at6native16roll_cuda_kernelIN3c107complexIfEEEEvPKT_PS5_llllll:
        /* <DEDUP_REMOVED lines=21> */
[----:B------:R-:W-:Y:S05]  /*0150*/  CALL.REL.NOINC `($__internal_9_$__cuda_sm20_rem_s64) ;  /* 0x0000000800a87944 */ /* 0x000fea0003c00000 */
[----:B------:R-:W-:Y:S02]  /*0160*/  IMAD.MOV.U32 R4, RZ, RZ, R6 ;  /* 0x000000ffff047224 */ /* 0x000fe400078e0006 */
[----:B------:R-:W-:Y:S01]  /*0170*/  IMAD.MOV.U32 R5, RZ, RZ, R7 ;  /* 0x000000ffff057224 */ /* 0x000fe200078e0007 */
[----:B------:R-:W-:Y:S06]  /*0180*/  BRA `(.L_x_30) ;  /* 0x00000000004c7947 */ /* 0x000fec0003800000 */
.L_x_29:
        /* <DEDUP_REMOVED lines=19> */
.L_x_30:
[----:B------:R-:W-:Y:S05]  /*02c0*/  BSYNC B0 ;  /* 0x0000000000007941 */ /* 0x000fea0003800000 */
.L_x_28:
[----:B------:R-:W-:Y:S01]  /*02d0*/  ULDC UR4, c[0x0][0x244] ;  /* 0x0000910000047ab9 */ /* 0x000fe20000000800 */
[----:B------:R-:W-:Y:S01]  /*02e0*/  ULDC.64 UR6, c[0x0][0x208] ;  /* 0x0000820000067ab9 */ /* 0x000fe20000000a00 */
[----:B------:R-:W-:Y:S01]  /*02f0*/  LOP3.LUT R0, R5, UR4, RZ, 0xfc, !PT ;  /* 0x0000000405007c12 */ /* 0x000fe2000f8efcff */
[----:B------:R-:W-:Y:S03]  /*0300*/  BSSY B0, `(.L_x_31) ;  /* 0x000001d000007945 */ /* 0x000fe60003800000 */
[----:B------:R-:W-:-:S13]  /*0310*/  ISETP.NE.U32.AND P0, PT, R0, RZ, PT ;  /* 0x000000ff0000720c */ /* 0x000fda0003f05070 */
[----:B------:R-:W-:Y:S05]  /*0320*/  @!P0 BRA `(.L_x_32) ;  /* 0x0000000000148947 */ /* 0x000fea0003800000 */
[----:B------:R-:W-:-:S07]  /*0330*/  MOV R0, 0x350 ;  /* 0x0000035000007802 */ /* 0x000fce0000000f00 */
[----:B------:R-:W-:Y:S05]  /*0340*/  CALL.REL.NOINC `($__internal_8_$__cuda_sm20_div_s64) ;  /* 0x0000000000d87944 */ /* 0x000fea0003c00000 */
[----:B------:R-:W-:Y:S01]  /*0350*/  MOV R4, R6 ;  /* 0x0000000600047202 */ /* 0x000fe20000000f00 */
[----:B------:R-:W-:Y:S01]  /*0360*/  IMAD.MOV.U32 R5, RZ, RZ, R7 ;  /* 0x000000ffff057224 */ /* 0x000fe200078e0007 */
[----:B------:R-:W-:Y:S06]  /*0370*/  BRA `(.L_x_33) ;  /* 0x0000000000547947 */ /* 0x000fec0003800000 */
.L_x_32:
        /* <DEDUP_REMOVED lines=21> */
.L_x_33:
[----:B------:R-:W-:Y:S05]  /*04d0*/  BSYNC B0 ;  /* 0x0000000000007941 */ /* 0x000fea0003800000 */
.L_x_31:
        /* <DEDUP_REMOVED lines=24> */
[----:B------:R-:W2:Y:S01]  /*0660*/  LDG.E.64 R4, desc[UR6][R4.64] ;  /* 0x0000000604047981 */ /* 0x000ea2000c1e1b00 */
[----:B------:R-:W-:-:S04]  /*0670*/  LEA R6, P0, R2, UR4, 0x3 ;  /* 0x0000000402067c11 */ /* 0x000fc8000f8018ff */
[----:B------:R-:W-:-:S05]  /*0680*/  LEA.HI.X R7, R2, UR5, R3, 0x3, P0 ;  /* 0x0000000502077c11 */ /* 0x000fca00080f1c03 */
[----:B--2---:R-:W-:Y:S01]  /*0690*/  STG.E.64 desc[UR6][R6.64], R4 ;  /* 0x0000000406007986 */ /* 0x004fe2000c101b06 */
[----:B------:R-:W-:Y:S05]  /*06a0*/  EXIT ;  /* 0x000000000000794d */ /* 0x000fea0003800000 */
        .weak           $__internal_8_$__cuda_sm20_div_s64
        .type           $__internal_8_$__cuda_sm20_div_s64,@function
        .size           $__internal_8_$__cuda_sm20_div_s64,($__internal_9_$__cuda_sm20_rem_s64 - $__internal_8_$__cuda_sm20_div_s64)
$__internal_8_$__cuda_sm20_div_s64:
        /* <DEDUP_REMOVED lines=84> */
[----:B------:R-:W-:Y:S06]  /*0bf0*/  RET.REL.NODEC R4 `(_ZN2at6native16roll_cuda_kernelIN3c107complexIfEEEEvPKT_PS5_llllll) ;  /* 0xfffffff404007950 */ /* 0x000fec0003c3ffff */
        .weak           $__internal_9_$__cuda_sm20_rem_s64
        .type           $__internal_9_$__cuda_sm20_rem_s64,@function
        .size           $__internal_9_$__cuda_sm20_rem_s64,(.L_x_100 - $__internal_9_$__cuda_sm20_rem_s64)
$__internal_9_$__cuda_sm20_rem_s64:
        /* <DEDUP_REMOVED lines=77> */
[----:B------:R-:W-:Y:S06]  /*10d0*/  RET.REL.NODEC R4 `(_ZN2at6native16roll_cuda_kernelIN3c107complexIfEEEEvPKT_PS5_llllll) ;  /* 0xffffffec04c87950 */ /* 0x000fec0003c3ffff */
.L_x_34:
        /* <DEDUP_REMOVED lines=10> */
.L_x_100:


//--------------------- .text._ZN2at6native16roll_cuda_kernelIN3c107complexIdEEEEvPKT_PS5_llllll --------------------------
	.section	.text._ZN2at6native16roll_cuda_kernelIN3c107complexIdEEEEvPKT_PS5_llllll,"ax",@progbits
	.align	128
        .global         _ZN2at6native16roll_cuda_kernelIN3c107complexIdEEEEvPKT_PS5_llllll
        .type           _ZN2at6native16roll_cuda_kernelIN3c107complexIdEEEEvPKT_PS5_llllll,@function
        .size           _ZN2at6native16roll_cuda_kernelIN3c107complexIdEEEEvPKT_PS5_llllll,(.L_x_102 - _ZN2at6native16roll_cuda_kernelIN3c107complexIdEEEEvPKT_PS5_llllll)
        .other          _ZN2at6native16roll_cuda_kernelIN3c107complexIdEEEEvPKT_PS5_llllll,@"STO_CUDA_ENTRY STV_DEFAULT"
_ZN2at6native16roll_cuda_kernelIN3c107complexIdEEEEvPKT_PS5_llllll:
.text._ZN2at6native16roll_cuda_kernelIN3c107complexIdEEEEvPKT_PS5_llllll:
        /* <DEDUP_REMOVED lines=21> */
[----:B------:R-:W-:Y:S05]  /*0150*/  CALL.REL.NOINC `($__internal_11_$__cuda_sm20_rem_s64) ;  /* 0x0000000800a87944 */ /* 0x000fea0003c00000 */
[----:B------:R-:W-:Y:S02]  /*0160*/  IMAD.MOV.U32 R4, RZ, RZ, R6 ;  /* 0x000000ffff047224 */ /* 0x000fe400078e0006 */
[----:B------:R-:W-:Y:S01]  /*0170*/  IMAD.MOV.U32 R5, RZ, RZ, R7 ;  /* 0x000000ffff057224 */ /* 0x000fe200078e0007 */
[----:B------:R-:W-:Y:S06]  /*0180*/  BRA `(.L_x_37) ;  /* 0x00000000004c7947 */ /* 0x000fec0003800000 */
.L_x_36:
        /* <DEDUP_REMOVED lines=19> */
.L_x_37:
[----:B------:R-:W-:Y:S05]  /*02c0*/  BSYNC B0 ;  /* 0x0000000000007941 */ /* 0x000fea0003800000 */
.L_x_35:
[----:B------:R-:W-:Y:S01]  /*02d0*/  ULDC UR4, c[0x0][0x244] ;  /* 0x0000910000047ab9 */ /* 0x000fe20000000800 */
[----:B------:R-:W-:Y:S01]  /*02e0*/  ULDC.64 UR6, c[0x0][0x208] ;  /* 0x0000820000067ab9 */ /* 0x000fe20000000a00 */
[----:B------:R-:W-:Y:S01]  /*02f0*/  LOP3.LUT R0, R5, UR4, RZ, 0xfc, !PT ;  /* 0x0000000405007c12 */ /* 0x000fe2000f8efcff */
[----:B------:R-:W-:Y:S03]  /*0300*/  BSSY B0, `(.L_x_38) ;  /* 0x000001d000007945 */ /* 0x000fe60003800000 */
[----:B------:R-:W-:-:S13]  /*0310*/  ISETP.NE.U32.AND P0, PT, R0, RZ, PT ;  /* 0x000000ff0000720c */ /* 0x000fda0003f05070 */
[----:B------:R-:W-:Y:S05]  /*0320*/  @!P0 BRA `(.L_x_39) ;  /* 0x0000000000148947 */ /* 0x000fea0003800000 */
[----:B------:R-:W-:-:S07]  /*0330*/  MOV R0, 0x350 ;  /* 0x0000035000007802 */ /* 0x000fce0000000f00 */
[----:B------:R-:W-:Y:S05]  /*0340*/  CALL.REL.NOINC `($__internal_10_$__cuda_sm20_div_s64) ;  /* 0x0000000000d87944 */ /* 0x000fea0003c00000 */
[----:B------:R-:W-:Y:S01]  /*0350*/  MOV R4, R6 ;  /* 0x0000000600047202 */ /* 0x000fe20000000f00 */
[----:B------:R-:W-:Y:S01]  /*0360*/  IMAD.MOV.U32 R5, RZ, RZ, R7 ;  /* 0x000000ffff057224 */ /* 0x000fe200078e0007 */
[----:B------:R-:W-:Y:S06]  /*0370*/  BRA `(.L_x_40) ;  /* 0x0000000000547947 */ /* 0x000fec0003800000 */
.L_x_39:
        /* <DEDUP_REMOVED lines=21> */
.L_x_40:
[----:B------:R-:W-:Y:S05]  /*04d0*/  BSYNC B0 ;  /* 0x0000000000007941 */ /* 0x000fea0003800000 */
.L_x_38:
        /* <DEDUP_REMOVED lines=23> */
[----:B------:R-:W-:-:S04]  /*0650*/  ULDC.64 UR4, c[0x0][0x218] ;  /* 0x0000860000047ab9 */ /* 0x000fc80000000a00 */
[----:B------:R-:W2:Y:S01]  /*0660*/  LDG.E.128 R8, desc[UR6][R4.64] ;  /* 0x0000000604087981 */ /* 0x000ea2000c1e1d00 */
[----:B------:R-:W-:-:S04]  /*0670*/  LEA R6, P0, R2, UR4, 0x4 ;  /* 0x0000000402067c11 */ /* 0x000fc8000f8020ff */
[----:B------:R-:W-:-:S05]  /*0680*/  LEA.HI.X R7, R2, UR5, R3, 0x4, P0 ;  /* 0x0000000502077c11 */ /* 0x000fca00080f2403 */
[----:B--2---:R-:W-:Y:S01]  /*0690*/  STG.E.128 desc[UR6][R6.64], R8 ;  /* 0x0000000806007986 */ /* 0x004fe2000c101d06 */
[----:B------:R-:W-:Y:S05]  /*06a0*/  EXIT ;  /* 0x000000000000794d */ /* 0x000fea0003800000 */
        .weak           $__internal_10_$__cuda_sm20_div_s64
        .type           $__internal_10_$__cuda_sm20_div_s64,@function
        .size           $__internal_10_$__cuda_sm20_div_s64,($__internal_11_$__cuda_sm20_rem_s64 - $__internal_10_$__cuda_sm20_div_s64)
$__internal_10_$__cuda_sm20_div_s64:
        /* <DEDUP_REMOVED lines=84> */
[----:B------:R-:W-:Y:S06]  /*0bf0*/  RET.REL.NODEC R4 `(_ZN2at6native16roll_cuda_kernelIN3c107complexIdEEEEvPKT_PS5_llllll) ;  /* 0xfffffff404007950 */ /* 0x000fec0003c3ffff */
        .weak           $__internal_11_$__cuda_sm20_rem_s64
        .type           $__internal_11_$__cuda_sm20_rem_s64,@function
        .size           $__internal_11_$__cuda_sm20_rem_s64,(.L_x_102 - $__internal_11_$__cuda_sm20_rem_s64)
$__internal_11_$__cuda_sm20_rem_s64:
        /* <DEDUP_REMOVED lines=77> */
[----:B------:R-:W-:Y:S06]  /*10d0*/  RET.REL.NODEC R4 `(_ZN2at6native16roll_cuda_kernelIN3c107complexIdEEEEvPKT_PS5_llllll) ;  /* 0xffffffec04c87950 */ /* 0x000fec0003c3ffff */
.L_x_41:
        /* <DEDUP_REMOVED lines=10> */
.L_x_102:


//--------------------- .text._ZN2at6native16roll_cuda_kernelIfEEvPKT_PS2_llllll --------------------------
	.section	.text._ZN2at6native16roll_cuda_kernelIfEEvPKT_PS2_llllll,"ax",@progbits
	.align	128
        .global         _ZN2at6native16roll_cuda_kernelIfEEvPKT_PS2_llllll
        .type           _ZN2at6native16roll_cuda_kernelIfEEvPKT_PS2_llllll,@function
        .size           _ZN2at6native16roll_cuda_kernelIfEEvPKT_PS2_llllll,(.L_x_104 - _ZN2at6native16roll_cuda_kernelIfEEvPKT_PS2_llllll)
        .other          _ZN2at6native16roll_cuda_kernelIfEEvPKT_PS2_llllll,@"STO_CUDA_ENTRY STV_DEFAULT"
_ZN2at6native16roll_cuda_kernelIfEEvPKT_PS2_llllll:
.text._ZN2at6native16roll_cuda_kernelIfEEvPKT_PS2_llllll:
        /* <DEDUP_REMOVED lines=21> */
[----:B------:R-:W-:Y:S05]  /*0150*/  CALL.REL.NOINC `($__internal_13_$__cuda_sm20_rem_s64) ;  /* 0x0000000800a87944 */ /* 0x000fea0003c00000 */
[----:B------:R-:W-:Y:S02]  /*0160*/  IMAD.MOV.U32 R4, RZ, RZ, R6 ;  /* 0x000000ffff047224 */ /* 0x000fe400078e0006 */
[----:B------:R-:W-:Y:S01]  /*0170*/  IMAD.MOV.U32 R5, RZ, RZ, R7 ;  /* 0x000000ffff057224 */ /* 0x000fe200078e0007 */
[----:B------:R-:W-:Y:S06]  /*0180*/  BRA `(.L_x_44) ;  /* 0x00000000004c7947 */ /* 0x000fec0003800000 */
.L_x_43:
        /* <DEDUP_REMOVED lines=19> */
.L_x_44:
[----:B------:R-:W-:Y:S05]  /*02c0*/  BSYNC B0 ;  /* 0x0000000000007941 */ /* 0x000fea0003800000 */
.L_x_42:
[----:B------:R-:W-:Y:S01]  /*02d0*/  ULDC UR4, c[0x0][0x244] ;  /* 0x0000910000047ab9 */ /* 0x000fe20000000800 */
[----:B------:R-:W-:Y:S01]  /*02e0*/  ULDC.64 UR6, c[0x0][0x208] ;  /* 0x0000820000067ab9 */ /* 0x000fe20000000a00 */
[----:B------:R-:W-:Y:S01]  /*02f0*/  LOP3.LUT R0, R5, UR4, RZ, 0xfc, !PT ;  /* 0x0000000405007c12 */ /* 0x000fe2000f8efcff */
[----:B------:R-:W-:Y:S03]  /*0300*/  BSSY B0, `(.L_x_45) ;  /* 0x000001d000007945 */ /* 0x000fe60003800000 */
[----:B------:R-:W-:-:S13]  /*0310*/  ISETP.NE.U32.AND P0, PT, R0, RZ, PT ;  /* 0x000000ff0000720c */ /* 0x000fda0003f05070 */
[----:B------:R-:W-:Y:S05]  /*0320*/  @!P0 BRA `(.L_x_46) ;  /* 0x0000000000148947 */ /* 0x000fea0003800000 */
[----:B------:R-:W-:-:S07]  /*0330*/  MOV R0, 0x350 ;  /* 0x0000035000007802 */ /* 0x000fce0000000f00 */
[----:B------:R-:W-:Y:S05]  /*0340*/  CALL.REL.NOINC `($__internal_12_$__cuda_sm20_div_s64) ;  /* 0x0000000000d87944 */ /* 0x000fea0003c00000 */
[----:B------:R-:W-:Y:S01]  /*0350*/  MOV R4, R6 ;  /* 0x0000000600047202 */ /* 0x000fe20000000f00 */
[----:B------:R-:W-:Y:S01]  /*0360*/  IMAD.MOV.U32 R5, RZ, RZ, R7 ;  /* 0x000000ffff057224 */ /* 0x000fe200078e0007 */
[----:B------:R-:W-:Y:S06]  /*0370*/  BRA `(.L_x_47) ;  /* 0x0000000000547947 */ /* 0x000fec0003800000 */
.L_x_46:
        /* <DEDUP_REMOVED lines=21> */
.L_x_47:
[----:B------:R-:W-:Y:S05]  /*04d0*/  BSYNC B0 ;  /* 0x0000000000007941 */ /* 0x000fea0003800000 */
.L_x_45:
        /* <DEDUP_REMOVED lines=29> */
        .weak           $__internal_12_$__cuda_sm20_div_s64
        .type           $__internal_12_$__cuda_sm20_div_s64,@function
        .size           $__internal_12_$__cuda_sm20_div_s64,($__internal_13_$__cuda_sm20_rem_s64 - $__internal_12_$__cuda_sm20_div_s64)
$__internal_12_$__cuda_sm20_div_s64:
        /* <DEDUP_REMOVED lines=84> */
[----:B------:R-:W-:Y:S06]  /*0bf0*/  RET.REL.NODEC R4 `(_ZN2at6native16roll_cuda_kernelIfEEvPKT_PS2_llllll) ;  /* 0xfffffff404007950 */ /* 0x000fec0003c3ffff */
        .weak           $__internal_13_$__cuda_sm20_rem_s64
        .type           $__internal_13_$__cuda_sm20_rem_s64,@function
        .size           $__internal_13_$__cuda_sm20_rem_s64,(.L_x_104 - $__internal_13_$__cuda_sm20_rem_s64)
$__internal_13_$__cuda_sm20_rem_s64:
        /* <DEDUP_REMOVED lines=77> */
[----:B------:R-:W-:Y:S06]  /*10d0*/  RET.REL.NODEC R4 `(_ZN2at6native16roll_cuda_kernelIfEEvPKT_PS2_llllll) ;  /* 0xffffffec04c87950 */ /* 0x000fec0003c3ffff */
.L_x_48:
        /* <DEDUP_REMOVED lines=10> */
.L_x_104:


//--------------------- .text._ZN2at6native16roll_cuda_kernelIdEEvPKT_PS2_llllll --------------------------
	.section	.text._ZN2at6native16roll_cuda_kernelIdEEvPKT_PS2_llllll,"ax",@progbits
	.align	128
        .global         _ZN2at6native16roll_cuda_kernelIdEEvPKT_PS2_llllll
        .type           _ZN2at6native16roll_cuda_kernelIdEEvPKT_PS2_llllll,@function
        .size           _ZN2at6native16roll_cuda_kernelIdEEvPKT_PS2_llllll,(.L_x_106 - _ZN2at6native16roll_cuda_kernelIdEEvPKT_PS2_llllll)
        .other          _ZN2at6native16roll_cuda_kernelIdEEvPKT_PS2_llllll,@"STO_CUDA_ENTRY STV_DEFAULT"
_ZN2at6native16roll_cuda_kernelIdEEvPKT_PS2_llllll:
.text._ZN2at6native16roll_cuda_kernelIdEEvPKT_PS2_llllll:
        /* <DEDUP_REMOVED lines=21> */
[----:B------:R-:W-:Y:S05]  /*0150*/  CALL.REL.NOINC `($__internal_15_$__cuda_sm20_rem_s64) ;  /* 0x0000000800a87944 */ /* 0x000fea0003c00000 */
[----:B------:R-:W-:Y:S02]  /*0160*/  IMAD.MOV.U32 R4, RZ, RZ, R6 ;  /* 0x000000ffff047224 */ /* 0x000fe400078e0006 */
[----:B------:R-:W-:Y:S01]  /*0170*/  IMAD.MOV.U32 R5, RZ, RZ, R7 ;  /* 0x000000ffff057224 */ /* 0x000fe200078e0007 */
[----:B------:R-:W-:Y:S06]  /*0180*/  BRA `(.L_x_51) ;  /* 0x00000000004c7947 */ /* 0x000fec0003800000 */
.L_x_50:
        /* <DEDUP_REMOVED lines=19> */
.L_x_51:
[----:B------:R-:W-:Y:S05]  /*02c0*/  BSYNC B0 ;  /* 0x0000000000007941 */ /* 0x000fea0003800000 */
.L_x_49:
[----:B------:R-:W-:Y:S01]  /*02d0*/  ULDC UR4, c[0x0][0x244] ;  /* 0x0000910000047ab9 */ /* 0x000fe20000000800 */
[----:B------:R-:W-:Y:S01]  /*02e0*/  ULDC.64 UR6, c[0x0][0x208] ;  /* 0x0000820000067ab9 */ /* 0x000fe20000000a00 */
[----:B------:R-:W-:Y:S01]  /*02f0*/  LOP3.LUT R0, R5, UR4, RZ, 0xfc, !PT ;  /* 0x0000000405007c12 */ /* 0x000fe2000f8efcff */
[----:B------:R-:W-:Y:S03]  /*0300*/  BSSY B0, `(.L_x_52) ;  /* 0x000001d000007945 */ /* 0x000fe60003800000 */
[----:B------:R-:W-:-:S13]  /*0310*/  ISETP.NE.U32.AND P0, PT, R0, RZ, PT ;  /* 0x000000ff0000720c */ /* 0x000fda0003f05070 */
[----:B------:R-:W-:Y:S05]  /*0320*/  @!P0 BRA `(.L_x_53) ;  /* 0x0000000000148947 */ /* 0x000fea0003800000 */
[----:B------:R-:W-:-:S07]  /*0330*/  MOV R0, 0x350 ;  /* 0x0000035000007802 */ /* 0x000fce0000000f00 */
[----:B------:R-:W-:Y:S05]  /*0340*/  CALL.REL.NOINC `($__internal_14_$__cuda_sm20_div_s64) ;  /* 0x0000000000d87944 */ /* 0x000fea0003c00000 */
[----:B------:R-:W-:Y:S01]  /*0350*/  MOV R4, R6 ;  /* 0x0000000600047202 */ /* 0x000fe20000000f00 */
[----:B------:R-:W-:Y:S01]  /*0360*/  IMAD.MOV.U32 R5, RZ, RZ, R7 ;  /* 0x000000ffff057224 */ /* 0x000fe200078e0007 */
[----:B------:R-:W-:Y:S06]  /*0370*/  BRA `(.L_x_54) ;  /* 0x0000000000547947 */ /* 0x000fec0003800000 */
.L_x_53:
        /* <DEDUP_REMOVED lines=21> */
.L_x_54:
[----:B------:R-:W-:Y:S05]  /*04d0*/  BSYNC B0 ;  /* 0x0000000000007941 */ /* 0x000fea0003800000 */
.L_x_52:
        /* <DEDUP_REMOVED lines=29> */
        .weak           $__internal_14_$__cuda_sm20_div_s64
        .type           $__internal_14_$__cuda_sm20_div_s64,@function
        .size           $__internal_14_$__cuda_sm20_div_s64,($__internal_15_$__cuda_sm20_rem_s64 - $__internal_14_$__cuda_sm20_div_s64)
$__internal_14_$__cuda_sm20_div_s64:
        /* <DEDUP_REMOVED lines=84> */
[----:B------:R-:W-:Y:S06]  /*0bf0*/  RET.REL.NODEC R4 `(_ZN2at6native16roll_cuda_kernelIdEEvPKT_PS2_llllll) ;  /* 0xfffffff404007950 */ /* 0x000fec0003c3ffff */
        .weak           $__internal_15_$__cuda_sm20_rem_s64
        .type           $__internal_15_$__cuda_sm20_rem_s64,@function
        .size           $__internal_15_$__cuda_sm20_rem_s64,(.L_x_106 - $__internal_15_$__cuda_sm20_rem_s64)
$__internal_15_$__cuda_sm20_rem_s64:
        /* <DEDUP_REMOVED lines=77> */
[----:B------:R-:W-:Y:S06]  /*10d0*/  RET.REL.NODEC R4 `(_ZN2at6native16roll_cuda_kernelIdEEvPKT_PS2_llllll) ;  /* 0xffffffec04c87950 */ /* 0x000fec0003c3ffff */
.L_x_55:
        /* <DEDUP_REMOVED lines=10> */
.L_x_106:


//--------------------- .text._ZN2at6native16roll_cuda_kernelIsEEvPKT_PS2_llllll --------------------------
	.section	.text._ZN2at6native16roll_cuda_kernelIsEEvPKT_PS2_llllll,"ax",@progbits
	.align	128
        .global         _ZN2at6native16roll_cuda_kernelIsEEvPKT_PS2_llllll
        .type           _ZN2at6native16roll_cuda_kernelIsEEvPKT_PS2_llllll,@function
        .size           _ZN2at6native16roll_cuda_kernelIsEEvPKT_PS2_llllll,(.L_x_108 - _ZN2at6native16roll_cuda_kernelIsEEvPKT_PS2_llllll)
        .other          _ZN2at6native16roll_cuda_kernelIsEEvPKT_PS2_llllll,@"STO_CUDA_ENTRY STV_DEFAULT"
_ZN2at6native16roll_cuda_kernelIsEEvPKT_PS2_llllll:
.text._ZN2at6native16roll_cuda_kernelIsEEvPKT_PS2_llllll:
        /* <DEDUP_REMOVED lines=21> */
[----:B------:R-:W-:Y:S05]  /*0150*/  CALL.REL.NOINC `($__internal_17_$__cuda_sm20_rem_s64) ;  /* 0x0000000800a87944 */ /* 0x000fea0003c00000 */
[----:B------:R-:W-:Y:S02]  /*0160*/  IMAD.MOV.U32 R4, RZ, RZ, R6 ;  /* 0x000000ffff047224 */ /* 0x000fe400078e0006 */
[----:B------:R-:W-:Y:S01]  /*0170*/  IMAD.MOV.U32 R5, RZ, RZ, R7 ;  /* 0x000000ffff057224 */ /* 0x000fe200078e0007 */
[----:B------:R-:W-:Y:S06]  /*0180*/  BRA `(.L_x_58) ;  /* 0x00000000004c7947 */ /* 0x000fec0003800000 */
.L_x_57:
        /* <DEDUP_REMOVED lines=19> */
.L_x_58:
[----:B------:R-:W-:Y:S05]  /*02c0*/  BSYNC B0 ;  /* 0x0000000000007941 */ /* 0x000fea0003800000 */
.L_x_56:
[----:B------:R-:W-:Y:S01]  /*02d0*/  ULDC UR4, c[0x0][0x244] ;  /* 0x0000910000047ab9 */ /* 0x000fe20000000800 */
[----:B------:R-:W-:Y:S01]  /*02e0*/  ULDC.64 UR6, c[0x0][0x208] ;  /* 0x0000820000067ab9 */ /* 0x000fe20000000a00 */
[----:B------:R-:W-:Y:S01]  /*02f0*/  LOP3.LUT R0, R5, UR4, RZ, 0xfc, !PT ;  /* 0x0000000405007c12 */ /* 0x000fe2000f8efcff */
[----:B------:R-:W-:Y:S03]  /*0300*/  BSSY B0, `(.L_x_59) ;  /* 0x000001d000007945 */ /* 0x000fe60003800000 */
[----:B------:R-:W-:-:S13]  /*0310*/  ISETP.NE.U32.AND P0, PT, R0, RZ, PT ;  /* 0x000000ff0000720c */ /* 0x000fda0003f05070 */
[----:B------:R-:W-:Y:S05]  /*0320*/  @!P0 BRA `(.L_x_60) ;  /* 0x0000000000148947 */ /* 0x000fea0003800000 */
[----:B------:R-:W-:-:S07]  /*0330*/  MOV R0, 0x350 ;  /* 0x0000035000007802 */ /* 0x000fce0000000f00 */
[----:B------:R-:W-:Y:S05]  /*0340*/  CALL.REL.NOINC `($__internal_16_$__cuda_sm20_div_s64) ;  /* 0x0000000000d87944 */ /* 0x000fea0003c00000 */
[----:B------:R-:W-:Y:S01]  /*0350*/  MOV R4, R6 ;  /* 0x0000000600047202 */ /* 0x000fe20000000f00 */
[----:B------:R-:W-:Y:S01]  /*0360*/  IMAD.MOV.U32 R5, RZ, RZ, R7 ;  /* 0x000000ffff057224 */ /* 0x000fe200078e0007 */
[----:B------:R-:W-:Y:S06]  /*0370*/  BRA `(.L_x_61) ;  /* 0x0000000000547947 */ /* 0x000fec0003800000 */
.L_x_60:
        /* <DEDUP_REMOVED lines=21> */
.L_x_61:
[----:B------:R-:W-:Y:S05]  /*04d0*/  BSYNC B0 ;  /* 0x0000000000007941 */ /* 0x000fea0003800000 */
.L_x_59:
        /* <DEDUP_REMOVED lines=29> */
        .weak           $__internal_16_$__cuda_sm20_div_s64
        .type           $__internal_16_$__cuda_sm20_div_s64,@function
        .size           $__internal_16_$__cuda_sm20_div_s64,($__internal_17_$__cuda_sm20_rem_s64 - $__internal_16_$__cuda_sm20_div_s64)
$__internal_16_$__cuda_sm20_div_s64:
        /* <DEDUP_REMOVED lines=84> */
[----:B------:R-:W-:Y:S06]  /*0bf0*/  RET.REL.NODEC R4 `(_ZN2at6native16roll_cuda_kernelIsEEvPKT_PS2_llllll) ;  /* 0xfffffff404007950 */ /* 0x000fec0003c3ffff */
        .weak           $__internal_17_$__cuda_sm20_rem_s64
        .type           $__internal_17_$__cuda_sm20_rem_s64,@function
        .size           $__internal_17_$__cuda_sm20_rem_s64,(.L_x_108 - $__internal_17_$__cuda_sm20_rem_s64)
$__internal_17_$__cuda_sm20_rem_s64:
        /* <DEDUP_REMOVED lines=77> */
[----:B------:R-:W-:Y:S06]  /*10d0*/  RET.REL.NODEC R4 `(_ZN2at6native16roll_cuda_kernelIsEEvPKT_PS2_llllll) ;  /* 0xffffffec04c87950 */ /* 0x000fec0003c3ffff */
.L_x_62:
        /* <DEDUP_REMOVED lines=10> */
.L_x_108:


//--------------------- .text._ZN2at6native16roll_cuda_kernelIlEEvPKT_PS2_llllll --------------------------
	.section	.text._ZN2at6native16roll_cuda_kernelIlEEvPKT_PS2_llllll,"ax",@progbits
	.align	128
        .global         _ZN2at6native16roll_cuda_kernelIlEEvPKT_PS2_llllll
        .type           _ZN2at6native16roll_cuda_kernelIlEEvPKT_PS2_llllll,@function
        .size           _ZN2at6native16roll_cuda_kernelIlEEvPKT_PS2_llllll,(.L_x_110 - _ZN2at6native16roll_cuda_kernelIlEEvPKT_PS2_llllll)
        .other          _ZN2at6native16roll_cuda_kernelIlEEvPKT_PS2_llllll,@"STO_CUDA_ENTRY STV_DEFAULT"
_ZN2at6native16roll_cuda_kernelIlEEvPKT_PS2_llllll:
.text._ZN2at6native16roll_cuda_kernelIlEEvPKT_PS2_llllll:
        /* <DEDUP_REMOVED lines=21> */
[----:B------:R-:W-:Y:S05]  /*0150*/  CALL.REL.NOINC `($__internal_19_$__cuda_sm20_rem_s64) ;  /* 0x0000000800a87944 */ /* 0x000fea0003c00000 */
[----:B------:R-:W-:Y:S02]  /*0160*/  IMAD.MOV.U32 R4, RZ, RZ, R6 ;  /* 0x000000ffff047224 */ /* 0x000fe400078e0006 */
[----:B------:R-:W-:Y:S01]  /*0170*/  IMAD.MOV.U32 R5, RZ, RZ, R7 ;  /* 0x000000ffff057224 */ /* 0x000fe200078e0007 */
[----:B------:R-:W-:Y:S06]  /*0180*/  BRA `(.L_x_65) ;  /* 0x00000000004c7947 */ /* 0x000fec0003800000 */
.L_x_64:
        /* <DEDUP_REMOVED lines=19> */
.L_x_65:
[----:B------:R-:W-:Y:S05]  /*02c0*/  BSYNC B0 ;  /* 0x0000000000007941 */ /* 0x000fea0003800000 */
.L_x_63:
[----:B------:R-:W-:Y:S01]  /*02d0*/  ULDC UR4, c[0x0][0x244] ;  /* 0x0000910000047ab9 */ /* 0x000fe20000000800 */
[----:B------:R-:W-:Y:S01]  /*02e0*/  ULDC.64 UR6, c[0x0][0x208] ;  /* 0x0000820000067ab9 */ /* 0x000fe20000000a00 */
[----:B------:R-:W-:Y:S01]  /*02f0*/  LOP3.LUT R0, R5, UR4, RZ, 0xfc, !PT ;  /* 0x0000000405007c12 */ /* 0x000fe2000f8efcff */
[----:B------:R-:W-:Y:S03]  /*0300*/  BSSY B0, `(.L_x_66) ;  /* 0x000001d000007945 */ /* 0x000fe60003800000 */
[----:B------:R-:W-:-:S13]  /*0310*/  ISETP.NE.U32.AND P0, PT, R0, RZ, PT ;  /* 0x000000ff0000720c */ /* 0x000fda0003f05070 */
[----:B------:R-:W-:Y:S05]  /*0320*/  @!P0 BRA `(.L_x_67) ;  /* 0x0000000000148947 */ /* 0x000fea0003800000 */
[----:B------:R-:W-:-:S07]  /*0330*/  MOV R0, 0x350 ;  /* 0x0000035000007802 */ /* 0x000fce0000000f00 */
[----:B------:R-:W-:Y:S05]  /*0340*/  CALL.REL.NOINC `($__internal_18_$__cuda_sm20_div_s64) ;  /* 0x0000000000d87944 */ /* 0x000fea0003c00000 */
[----:B------:R-:W-:Y:S01]  /*0350*/  MOV R4, R6 ;  /* 0x0000000600047202 */ /* 0x000fe20000000f00 */
[----:B------:R-:W-:Y:S01]  /*0360*/  IMAD.MOV.U32 R5, RZ, RZ, R7 ;  /* 0x000000ffff057224 */ /* 0x000fe200078e0007 */
[----:B------:R-:W-:Y:S06]  /*0370*/  BRA `(.L_x_68) ;  /* 0x0000000000547947 */ /* 0x000fec0003800000 */
.L_x_67:
        /* <DEDUP_REMOVED lines=21> */
.L_x_68:
[----:B------:R-:W-:Y:S05]  /*04d0*/  BSYNC B0 ;  /* 0x0000000000007941 */ /* 0x000fea0003800000 */
.L_x_66:
        /* <DEDUP_REMOVED lines=29> */
        .weak           $__internal_18_$__cuda_sm20_div_s64
        .type           $__internal_18_$__cuda_sm20_div_s64,@function
        .size           $__internal_18_$__cuda_sm20_div_s64,($__internal_19_$__cuda_sm20_rem_s64 - $__internal_18_$__cuda_sm20_div_s64)
$__internal_18_$__cuda_sm20_div_s64:
        /* <DEDUP_REMOVED lines=84> */
[----:B------:R-:W-:Y:S06]  /*0bf0*/  RET.REL.NODEC R4 `(_ZN2at6native16roll_cuda_kernelIlEEvPKT_PS2_llllll) ;  /* 0xfffffff404007950 */ /* 0x000fec0003c3ffff */
        .weak           $__internal_19_$__cuda_sm20_rem_s64
        .type           $__internal_19_$__cuda_sm20_rem_s64,@function
        .size           $__internal_19_$__cuda_sm20_rem_s64,(.L_x_110 - $__internal_19_$__cuda_sm20_rem_s64)
$__internal_19_$__cuda_sm20_rem_s64:
        /* <DEDUP_REMOVED lines=77> */
[----:B------:R-:W-:Y:S06]  /*10d0*/  RET.REL.NODEC R4 `(_ZN2at6native16roll_cuda_kernelIlEEvPKT_PS2_llllll) ;  /* 0xffffffec04c87950 */ /* 0x000fec0003c3ffff */
.L_x_69:
        /* <DEDUP_REMOVED lines=10> */
.L_x_110:


//--------------------- .text._ZN2at6native16roll_cuda_kernelIiEEvPKT_PS2_llllll --------------------------
	.section	.text._ZN2at6native16roll_cuda_kernelIiEEvPKT_PS2_llllll,"ax",@progbits
	.align	128
        .global         _ZN2at6native16roll_cuda_kernelIiEEvPKT_PS2_llllll
        .type           _ZN2at6native16roll_cuda_kernelIiEEvPKT_PS2_llllll,@function
        .size           _ZN2at6native16roll_cuda_kernelIiEEvPKT_PS2_llllll,(.L_x_112 - _ZN2at6native16roll_cuda_kernelIiEEvPKT_PS2_llllll)
        .other          _ZN2at6native16roll_cuda_kernelIiEEvPKT_PS2_llllll,@"STO_CUDA_ENTRY STV_DEFAULT"
_ZN2at6native16roll_cuda_kernelIiEEvPKT_PS2_llllll:
.text._ZN2at6native16roll_cuda_kernelIiEEvPKT_PS2_llllll:
        /* <DEDUP_REMOVED lines=21> */
[----:B------:R-:W-:Y:S05]  /*0150*/  CALL.REL.NOINC `($__internal_21_$__cuda_sm20_rem_s64) ;  /* 0x0000000800a87944 */ /* 0x000fea0003c00000 */
[----:B------:R-:W-:Y:S02]  /*0160*/  IMAD.MOV.U32 R4, RZ, RZ, R6 ;  /* 0x000000ffff047224 */ /* 0x000fe400078e0006 */
[----:B------:R-:W-:Y:S01]  /*0170*/  IMAD.MOV.U32 R5, RZ, RZ, R7 ;  /* 0x000000ffff057224 */ /* 0x000fe200078e0007 */
[----:B------:R-:W-:Y:S06]  /*0180*/  BRA `(.L_x_72) ;  /* 0x00000000004c7947 */ /* 0x000fec0003800000 */
.L_x_71:
        /* <DEDUP_REMOVED lines=19> */
.L_x_72:
[----:B------:R-:W-:Y:S05]  /*02c0*/  BSYNC B0 ;  /* 0x0000000000007941 */ /* 0x000fea0003800000 */
.L_x_70:
[----:B------:R-:W-:Y:S01]  /*02d0*/  ULDC UR4, c[0x0][0x244] ;  /* 0x0000910000047ab9 */ /* 0x000fe20000000800 */
[----:B------:R-:W-:Y:S01]  /*02e0*/  ULDC.64 UR6, c[0x0][0x208] ;  /* 0x0000820000067ab9 */ /* 0x000fe20000000a00 */
[----:B------:R-:W-:Y:S01]  /*02f0*/  LOP3.LUT R0, R5, UR4, RZ, 0xfc, !PT ;  /* 0x0000000405007c12 */ /* 0x000fe2000f8efcff */
[----:B------:R-:W-:Y:S03]  /*0300*/  BSSY B0, `(.L_x_73) ;  /* 0x000001d000007945 */ /* 0x000fe60003800000 */
[----:B------:R-:W-:-:S13]  /*0310*/  ISETP.NE.U32.AND P0, PT, R0, RZ, PT ;  /* 0x000000ff0000720c */ /* 0x000fda0003f05070 */
[----:B------:R-:W-:Y:S05]  /*0320*/  @!P0 BRA `(.L_x_74) ;  /* 0x0000000000148947 */ /* 0x000fea0003800000 */
[----:B------:R-:W-:-:S07]  /*0330*/  MOV R0, 0x350 ;  /* 0x0000035000007802 */ /* 0x000fce0000000f00 */
[----:B------:R-:W-:Y:S05]  /*0340*/  CALL.REL.NOINC `($__internal_20_$__cuda_sm20_div_s64) ;  /* 0x0000000000d87944 */ /* 0x000fea0003c00000 */
[----:B------:R-:W-:Y:S01]  /*0350*/  MOV R4, R6 ;  /* 0x0000000600047202 */ /* 0x000fe20000000f00 */
[----:B------:R-:W-:Y:S01]  /*0360*/  IMAD.MOV.U32 R5, RZ, RZ, R7 ;  /* 0x000000ffff057224 */ /* 0x000fe200078e0007 */
[----:B------:R-:W-:Y:S06]  /*0370*/  BRA `(.L_x_75) ;  /* 0x0000000000547947 */ /* 0x000fec0003800000 */
.L_x_74:
        /* <DEDUP_REMOVED lines=21> */
.L_x_75:
[----:B------:R-:W-:Y:S05]  /*04d0*/  BSYNC B0 ;  /* 0x0000000000007941 */ /* 0x000fea0003800000 */
.L_x_73:
        /* <DEDUP_REMOVED lines=29> */
        .weak           $__internal_20_$__cuda_sm20_div_s64
        .type           $__internal_20_$__cuda_sm20_div_s64,@function
        .size           $__internal_20_$__cuda_sm20_div_s64,($__internal_21_$__cuda_sm20_rem_s64 - $__internal_20_$__cuda_sm20_div_s64)
$__internal_20_$__cuda_sm20_div_s64:
        /* <DEDUP_REMOVED lines=84> */
[----:B------:R-:W-:Y:S06]  /*0bf0*/  RET.REL.NODEC R4 `(_ZN2at6native16roll_cuda_kernelIiEEvPKT_PS2_llllll) ;  /* 0xfffffff404007950 */ /* 0x000fec0003c3ffff */
        .weak           $__internal_21_$__cuda_sm20_rem_s64
        .type           $__internal_21_$__cuda_sm20_rem_s64,@function
        .size           $__internal_21_$__cuda_sm20_rem_s64,(.L_x_112 - $__internal_21_$__cuda_sm20_rem_s64)
$__internal_21_$__cuda_sm20_rem_s64:
        /* <DEDUP_REMOVED lines=77> */
[----:B------:R-:W-:Y:S06]  /*10d0*/  RET.REL.NODEC R4 `(_ZN2at6native16roll_cuda_kernelIiEEvPKT_PS2_llllll) ;  /* 0xffffffec04c87950 */ /* 0x000fec0003c3ffff */
.L_x_76:
        /* <DEDUP_REMOVED lines=10> */
.L_x_112:


//--------------------- .text._ZN2at6native16roll_cuda_kernelIaEEvPKT_PS2_llllll --------------------------
	.section	.text._ZN2at6native16roll_cuda_kernelIaEEvPKT_PS2_llllll,"ax",@progbits
	.align	128
        .global         _ZN2at6native16roll_cuda_kernelIaEEvPKT_PS2_llllll
        .type           _ZN2at6native16roll_cuda_kernelIaEEvPKT_PS2_llllll,@function
        .size           _ZN2at6native16roll_cuda_kernelIaEEvPKT_PS2_llllll,(.L_x_114 - _ZN2at6native16roll_cuda_kernelIaEEvPKT_PS2_llllll)
        .other          _ZN2at6native16roll_cuda_kernelIaEEvPKT_PS2_llllll,@"STO_CUDA_ENTRY STV_DEFAULT"
_ZN2at6native16roll_cuda_kernelIaEEvPKT_PS2_llllll:
.text._ZN2at6native16roll_cuda_kernelIaEEvPKT_PS2_llllll:
        /* <DEDUP_REMOVED lines=21> */
[----:B------:R-:W-:Y:S05]  /*0150*/  CALL.REL.NOINC `($__internal_23_$__cuda_sm20_rem_s64) ;  /* 0x0000000800a07944 */ /* 0x000fea0003c00000 */
[----:B------:R-:W-:Y:S02]  /*0160*/  IMAD.MOV.U32 R4, RZ, RZ, R6 ;  /* 0x000000ffff047224 */ /* 0x000fe400078e0006 */
[----:B------:R-:W-:Y:S01]  /*0170*/  IMAD.MOV.U32 R5, RZ, RZ, R7 ;  /* 0x000000ffff057224 */ /* 0x000fe200078e0007 */
[----:B------:R-:W-:Y:S06]  /*0180*/  BRA `(.L_x_79) ;  /* 0x00000000004c7947 */ /* 0x000fec0003800000 */
.L_x_78:
        /* <DEDUP_REMOVED lines=19> */
.L_x_79:
[----:B------:R-:W-:Y:S05]  /*02c0*/  BSYNC B0 ;  /* 0x0000000000007941 */ /* 0x000fea0003800000 */
.L_x_77:
[----:B------:R-:W-:Y:S01]  /*02d0*/  ULDC UR4, c[0x0][0x244] ;  /* 0x0000910000047ab9 */ /* 0x000fe20000000800 */
[----:B------:R-:W-:Y:S01]  /*02e0*/  ULDC.64 UR6, c[0x0][0x208] ;  /* 0x0000820000067ab9 */ /* 0x000fe20000000a00 */
[----:B------:R-:W-:Y:S01]  /*02f0*/  LOP3.LUT R0, R5, UR4, RZ, 0xfc, !PT ;  /* 0x0000000405007c12 */ /* 0x000fe2000f8efcff */
[----:B------:R-:W-:Y:S03]  /*0300*/  BSSY B0, `(.L_x_80) ;  /* 0x000001d000007945 */ /* 0x000fe60003800000 */
[----:B------:R-:W-:-:S13]  /*0310*/  ISETP.NE.U32.AND P0, PT, R0, RZ, PT ;  /* 0x000000ff0000720c */ /* 0x000fda0003f05070 */
[----:B------:R-:W-:Y:S05]  /*0320*/  @!P0 BRA `(.L_x_81) ;  /* 0x0000000000148947 */ /* 0x000fea0003800000 */
[----:B------:R-:W-:-:S07]  /*0330*/  MOV R0, 0x350 ;  /* 0x0000035000007802 */ /* 0x000fce0000000f00 */
[----:B------:R-:W-:Y:S05]  /*0340*/  CALL.REL.NOINC `($__internal_22_$__cuda_sm20_div_s64) ;  /* 0x0000000000d07944 */ /* 0x000fea0003c00000 */
[----:B------:R-:W-:Y:S01]  /*0350*/  MOV R4, R6 ;  /* 0x0000000600047202 */ /* 0x000fe20000000f00 */
[----:B------:R-:W-:Y:S01]  /*0360*/  IMAD.MOV.U32 R5, RZ, RZ, R7 ;  /* 0x000000ffff057224 */ /* 0x000fe200078e0007 */
[----:B------:R-:W-:Y:S06]  /*0370*/  BRA `(.L_x_82) ;  /* 0x0000000000547947 */ /* 0x000fec0003800000 */
.L_x_81:
        /* <DEDUP_REMOVED lines=21> */
.L_x_82:
[----:B------:R-:W-:Y:S05]  /*04d0*/  BSYNC B0 ;  /* 0x0000000000007941 */ /* 0x000fea0003800000 */
.L_x_80:
        /* <DEDUP_REMOVED lines=27> */
        .weak           $__internal_22_$__cuda_sm20_div_s64
        .type           $__internal_22_$__cuda_sm20_div_s64,@function
        .size           $__internal_22_$__cuda_sm20_div_s64,($__internal_23_$__cuda_sm20_rem_s64 - $__internal_22_$__cuda_sm20_div_s64)
$__internal_22_$__cuda_sm20_div_s64:
        /* <DEDUP_REMOVED lines=84> */
[----:B------:R-:W-:Y:S06]  /*0bd0*/  RET.REL.NODEC R4 `(_ZN2at6native16roll_cuda_kernelIaEEvPKT_PS2_llllll) ;  /* 0xfffffff404087950 */ /* 0x000fec0003c3ffff */
        .weak           $__internal_23_$__cuda_sm20_rem_s64
        .type           $__internal_23_$__cuda_sm20_rem_s64,@function
        .size           $__internal_23_$__cuda_sm20_rem_s64,(.L_x_114 - $__internal_23_$__cuda_sm20_rem_s64)
$__internal_23_$__cuda_sm20_rem_s64:
        /* <DEDUP_REMOVED lines=77> */
[----:B------:R-:W-:Y:S06]  /*10b0*/  RET.REL.NODEC R4 `(_ZN2at6native16roll_cuda_kernelIaEEvPKT_PS2_llllll) ;  /* 0xffffffec04d07950 */ /* 0x000fec0003c3ffff */
.L_x_83:
        /* <DEDUP_REMOVED lines=12> */
.L_x_114:


//--------------------- .text._ZN2at6native16roll_cuda_kernelIhEEvPKT_PS2_llllll --------------------------
	.section	.text._ZN2at6native16roll_cuda_kernelIhEEvPKT_PS2_llllll,"ax",@progbits
	.align	128
        .global         _ZN2at6native16roll_cuda_kernelIhEEvPKT_PS2_llllll
        .type           _ZN2at6native16roll_cuda_kernelIhEEvPKT_PS2_llllll,@function
        .size           _ZN2at6native16roll_cuda_kernelIhEEvPKT_PS2_llllll,(.L_x_116 - _ZN2at6native16roll_cuda_kernelIhEEvPKT_PS2_llllll)
        .other          _ZN2at6native16roll_cuda_kernelIhEEvPKT_PS2_llllll,@"STO_CUDA_ENTRY STV_DEFAULT"
_ZN2at6native16roll_cuda_kernelIhEEvPKT_PS2_llllll:
.text._ZN2at6native16roll_cuda_kernelIhEEvPKT_PS2_llllll:
        /* <DEDUP_REMOVED lines=21> */
[----:B------:R-:W-:Y:S05]  /*0150*/  CALL.REL.NOINC `($__internal_25_$__cuda_sm20_rem_s64) ;  /* 0x0000000800a07944 */ /* 0x000fea0003c00000 */
[----:B------:R-:W-:Y:S02]  /*0160*/  IMAD.MOV.U32 R4, RZ, RZ, R6 ;  /* 0x000000ffff047224 */ /* 0x000fe400078e0006 */
[----:B------:R-:W-:Y:S01]  /*0170*/  IMAD.MOV.U32 R5, RZ, RZ, R7 ;  /* 0x000000ffff057224 */ /* 0x000fe200078e0007 */
[----:B------:R-:W-:Y:S06]  /*0180*/  BRA `(.L_x_86) ;  /* 0x00000000004c7947 */ /* 0x000fec0003800000 */
.L_x_85:
        /* <DEDUP_REMOVED lines=19> */
.L_x_86:
[----:B------:R-:W-:Y:S05]  /*02c0*/  BSYNC B0 ;  /* 0x0000000000007941 */ /* 0x000fea0003800000 */
.L_x_84:
[----:B------:R-:W-:Y:S01]  /*02d0*/  ULDC UR4, c[0x0][0x244] ;  /* 0x0000910000047ab9 */ /* 0x000fe20000000800 */
[----:B------:R-:W-:Y:S01]  /*02e0*/  ULDC.64 UR6, c[0x0][0x208] ;  /* 0x0000820000067ab9 */ /* 0x000fe20000000a00 */
[----:B------:R-:W-:Y:S01]  /*02f0*/  LOP3.LUT R0, R5, UR4, RZ, 0xfc, !PT ;  /* 0x0000000405007c12 */ /* 0x000fe2000f8efcff */
[----:B------:R-:W-:Y:S03]  /*0300*/  BSSY B0, `(.L_x_87) ;  /* 0x000001d000007945 */ /* 0x000fe60003800000 */
[----:B------:R-:W-:-:S13]  /*0310*/  ISETP.NE.U32.AND P0, PT, R0, RZ, PT ;  /* 0x000000ff0000720c */ /* 0x000fda0003f05070 */
[----:B------:R-:W-:Y:S05]  /*0320*/  @!P0 BRA `(.L_x_88) ;  /* 0x0000000000148947 */ /* 0x000fea0003800000 */
[----:B------:R-:W-:-:S07]  /*0330*/  MOV R0, 0x350 ;  /* 0x0000035000007802 */ /* 0x000fce0000000f00 */
[----:B------:R-:W-:Y:S05]  /*0340*/  CALL.REL.NOINC `($__internal_24_$__cuda_sm20_div_s64) ;  /* 0x0000000000d07944 */ /* 0x000fea0003c00000 */
[----:B------:R-:W-:Y:S01]  /*0350*/  MOV R4, R6 ;  /* 0x0000000600047202 */ /* 0x000fe20000000f00 */
[----:B------:R-:W-:Y:S01]  /*0360*/  IMAD.MOV.U32 R5, RZ, RZ, R7 ;  /* 0x000000ffff057224 */ /* 0x000fe200078e0007 */
[----:B------:R-:W-:Y:S06]  /*0370*/  BRA `(.L_x_89) ;  /* 0x0000000000547947 */ /* 0x000fec0003800000 */
.L_x_88:
        /* <DEDUP_REMOVED lines=21> */
.L_x_89:
[----:B------:R-:W-:Y:S05]  /*04d0*/  BSYNC B0 ;  /* 0x0000000000007941 */ /* 0x000fea0003800000 */
.L_x_87:
        /* <DEDUP_REMOVED lines=27> */
        .weak           $__internal_24_$__cuda_sm20_div_s64
        .type           $__internal_24_$__cuda_sm20_div_s64,@function
        .size           $__internal_24_$__cuda_sm20_div_s64,($__internal_25_$__cuda_sm20_rem_s64 - $__internal_24_$__cuda_sm20_div_s64)
$__internal_24_$__cuda_sm20_div_s64:
        /* <DEDUP_REMOVED lines=84> */
[----:B------:R-:W-:Y:S06]  /*0bd0*/  RET.REL.NODEC R4 `(_ZN2at6native16roll_cuda_kernelIhEEvPKT_PS2_llllll) ;  /* 0xfffffff404087950 */ /* 0x000fec0003c3ffff */
        .weak           $__internal_25_$__cuda_sm20_rem_s64
        .type           $__internal_25_$__cuda_sm20_rem_s64,@function
        .size           $__internal_25_$__cuda_sm20_rem_s64,(.L_x_116 - $__internal_25_$__cuda_sm20_rem_s64)
$__internal_25_$__cuda_sm20_rem_s64:
        /* <DEDUP_REMOVED lines=77> */
[----:B------:R-:W-:Y:S06]  /*10b0*/  RET.REL.NODEC R4 `(_ZN2at6native16roll_cuda_kernelIhEEvPKT_PS2_llllll) ;  /* 0xffffffec04d07950 */ /* 0x000fec0003c3ffff */
.L_x_90:
        /* <DEDUP_REMOVED lines=12> */
.L_x_116:


//--------------------- .nv.shared.reserved.0     --------------------------
	.section	.nv.shared.reserved.0,"aw",@nobits
	.weak		__nv_reservedSMEM_offset_0_alias
	.size		__nv_reservedSMEM_offset_0_alias, 0, 0
	.other		__nv_reservedSMEM_offset_0_alias,@"STO_CUDA_RESERVED_SHARED STV_DEFAULT"
__nv_reservedSMEM_offset_0_alias:
	.zero		0


//--------------------- .nv.global                --------------------------
	.section	.nv.global,"aw",@nobits
.nv.global:
	.type		_ZN55_INTERNAL_693d5a22_24_TensorTransformations_cu_fbdaa4d34cuda3std3__48in_placeE,@object
	.size		_ZN55_INTERNAL_693d5a22_24_TensorTransformations_cu_fbdaa4d34cuda3std3__48in_placeE,(_ZN55_INTERNAL_693d5a22_24_TensorTransformations_cu_fbdaa4d34cuda3std6ranges3__45__cpo8distanceE - _ZN55_INTERNAL_693d5a22_24_TensorTransformations_cu_fbdaa4d34cuda3std3__48in_placeE)
_ZN55_INTERNAL_693d5a22_24_TensorTransformations_cu_fbdaa4d34cuda3std3__48in_placeE:
	.zero		1
	.type		_ZN55_INTERNAL_693d5a22_24_TensorTransformations_cu_fbdaa4d34cuda3std6ranges3__45__cpo8distanceE,@object
	.size		_ZN55_INTERNAL_693d5a22_24_TensorTransformations_cu_fbdaa4d34cuda3std6ranges3__45__cpo8distanceE,(_ZN55_INTERNAL_693d5a22_24_TensorTransformations_cu_fbdaa4d34cuda3std3__45__cpo6cbeginE - _ZN55_INTERNAL_693d5a22_24_TensorTransformations_cu_fbdaa4d34cuda3std6ranges3__45__cpo8distanceE)
_ZN55_INTERNAL_693d5a22_24_TensorTransformations_cu_fbdaa4d34cuda3std6ranges3__45__cpo8distanceE:
	.zero		1
	.type		_ZN55_INTERNAL_693d5a22_24_TensorTransformations_cu_fbdaa4d34cuda3std3__45__cpo6cbeginE,@object
	.size		_ZN55_INTERNAL_693d5a22_24_TensorTransformations_cu_fbdaa4d34cuda3std3__45__cpo6cbeginE,(_ZN55_INTERNAL_693d5a22_24_TensorTransformations_cu_fbdaa4d34cuda3std6ranges3__45__cpo7advanceE - _ZN55_INTERNAL_693d5a22_24_TensorTransformations_cu_fbdaa4d34cuda3std3__45__cpo6cbeginE)
_ZN55_INTERNAL_693d5a22_24_TensorTransformations_cu_fbdaa4d34cuda3std3__45__cpo6cbeginE:
	.zero		1
	.type		_ZN55_INTERNAL_693d5a22_24_TensorTransformations_cu_fbdaa4d34cuda3std6ranges3__45__cpo7advanceE,@object
	.size		_ZN55_INTERNAL_693d5a22_24_TensorTransformations_cu_fbdaa4d34cuda3std6ranges3__45__cpo7advanceE,(_ZN55_INTERNAL_693d5a22_24_TensorTransformations_cu_fbdaa4d34cuda3std3__45__cpo7crbeginE - _ZN55_INTERNAL_693d5a22_24_TensorTransformations_cu_fbdaa4d34cuda3std6ranges3__45__cpo7advanceE)
_ZN55_INTERNAL_693d5a22_24_TensorTransformations_cu_fbdaa4d34cuda3std6ranges3__45__cpo7advanceE:
	.zero		1
	.type		_ZN55_INTERNAL_693d5a22_24_TensorTransformations_cu_fbdaa4d34cuda3std3__45__cpo7crbeginE,@object
	.size		_ZN55_INTERNAL_693d5a22_24_TensorTransformations_cu_fbdaa4d34cuda3std3__45__cpo7crbeginE,(_ZN55_INTERNAL_693d5a22_24_TensorTransformations_cu_fbdaa4d34cuda3std6ranges3__45__cpo4dataE - _ZN55_INTERNAL_693d5a22_24_TensorTransformations_cu_fbdaa4d34cuda3std3__45__cpo7crbeginE)
_ZN55_INTERNAL_693d5a22_24_TensorTransformations_cu_fbdaa4d34cuda3std3__45__cpo7crbeginE:
	.zero		1
	.type		_ZN55_INTERNAL_693d5a22_24_TensorTransformations_cu_fbdaa4d34cuda3std6ranges3__45__cpo4dataE,@object
	.size		_ZN55_INTERNAL_693d5a22_24_TensorTransformations_cu_fbdaa4d34cuda3std6ranges3__45__cpo4dataE,(_ZN55_INTERNAL_693d5a22_24_TensorTransformations_cu_fbdaa4d34cuda3std6ranges3__45__cpo5beginE - _ZN55_INTERNAL_693d5a22_24_TensorTransformations_cu_fbdaa4d34cuda3std6ranges3__45__cpo4dataE)
_ZN55_INTERNAL_693d5a22_24_TensorTransformations_cu_fbdaa4d34cuda3std6ranges3__45__cpo4dataE:
	.zero		1
	.type		_ZN55_INTERNAL_693d5a22_24_TensorTransformations_cu_fbdaa4d34cuda3std6ranges3__45__cpo5beginE,@object
	.size		_ZN55_INTERNAL_693d5a22_24_TensorTransformations_cu_fbdaa4d34cuda3std6ranges3__45__cpo5beginE,(_ZN55_INTERNAL_693d5a22_24_TensorTransformations_cu_fbdaa4d34cuda3std3__457_GLOBAL__N__693d5a22_24_TensorTransformations_cu_fbdaa4d36ignoreE - _ZN55_INTERNAL_693d5a22_24_TensorTransformations_cu_fbdaa4d34cuda3std6ranges3__45__cpo5beginE)
_ZN55_INTERNAL_693d5a22_24_TensorTransformations_cu_fbdaa4d34cuda3std6ranges3__45__cpo5beginE:
	.zero		1
	.type		_ZN55_INTERNAL_693d5a22_24_TensorTransformations_cu_fbdaa4d34cuda3std3__457_GLOBAL__N__693d5a22_24_TensorTransformations_cu_fbdaa4d36ignoreE,@object
	.size		_ZN55_INTERNAL_693d5a22_24_TensorTransformations_cu_fbdaa4d34cuda3std3__457_GLOBAL__N__693d5a22_24_TensorTransformations_cu_fbdaa4d36ignoreE,(_ZN55_INTERNAL_693d5a22_24_TensorTransformations_cu_fbdaa4d34cuda3std6ranges3__45__cpo4sizeE - _ZN55_INTERNAL_693d5a22_24_TensorTransformations_cu_fbdaa4d34cuda3std3__457_GLOBAL__N__693d5a22_24_TensorTransformations_cu_fbdaa4d36ignoreE)
_ZN55_INTERNAL_693d5a22_24_TensorTransformations_cu_fbdaa4d34cuda3std3__457_GLOBAL__N__693d5a22_24_TensorTransformations_cu_fbdaa4d36ignoreE:
	.zero		1
	.type		_ZN55_INTERNAL_693d5a22_24_TensorTransformations_cu_fbdaa4d34cuda3std6ranges3__45__cpo4sizeE,@object
	.size		_ZN55_INTERNAL_693d5a22_24_TensorTransformations_cu_fbdaa4d34cuda3std6ranges3__45__cpo4sizeE,(_ZN55_INTERNAL_693d5a22_24_TensorTransformations_cu_fbdaa4d34cuda3std3__45__cpo5beginE - _ZN55_INTERNAL_693d5a22_24_TensorTransformations_cu_fbdaa4d34cuda3std6ranges3__45__cpo4sizeE)
_ZN55_INTERNAL_693d5a22_24_TensorTransformations_cu_fbdaa4d34cuda3std6ranges3__45__cpo4sizeE:
	.zero		1
	.type		_ZN55_INTERNAL_693d5a22_24_TensorTransformations_cu_fbdaa4d34cuda3std3__45__cpo5beginE,@object
	.size		_ZN55_INTERNAL_693d5a22_24_TensorTransformations_cu_fbdaa4d34cuda3std3__45__cpo5beginE,(_ZN55_INTERNAL_693d5a22_24_TensorTransformations_cu_fbdaa4d34cuda3std6ranges3__45__cpo6cbeginE - _ZN55_INTERNAL_693d5a22_24_TensorTransformations_cu_fbdaa4d34cuda3std3__45__cpo5beginE)
_ZN55_INTERNAL_693d5a22_24_TensorTransformations_cu_fbdaa4d34cuda3std3__45__cpo5beginE:
	.zero		1
	.type		_ZN55_INTERNAL_693d5a22_24_TensorTransformations_cu_fbdaa4d34cuda3std6ranges3__45__cpo6cbeginE,@object
	.size		_ZN55_INTERNAL_693d5a22_24_TensorTransformations_cu_fbdaa4d34cuda3std6ranges3__45__cpo6cbeginE,(_ZN55_INTERNAL_693d5a22_24_TensorTransformations_cu_fbdaa4d34cuda3std3__45__cpo6rbeginE - _ZN55_INTERNAL_693d5a22_24_TensorTransformations_cu_fbdaa4d34cuda3std6ranges3__45__cpo6cbeginE)
_ZN55_INTERNAL_693d5a22_24_TensorTransformations_cu_fbdaa4d34cuda3std6ranges3__45__cpo6cbeginE:
	.zero		1
	.type		_ZN55_INTERNAL_693d5a22_24_TensorTransformations_cu_fbdaa4d34cuda3std3__45__cpo6rbeginE,@object
	.size		_ZN55_INTERNAL_693d5a22_24_TensorTransformations_cu_fbdaa4d34cuda3std3__45__cpo6rbeginE,(_ZN55_INTERNAL_693d5a22_24_TensorTransformations_cu_fbdaa4d34cuda3std6ranges3__45__cpo4nextE - _ZN55_INTERNAL_693d5a22_24_TensorTransformations_cu_fbdaa4d34cuda3std3__45__cpo6rbeginE)
_ZN55_INTERNAL_693d5a22_24_TensorTransformations_cu_fbdaa4d34cuda3std3__45__cpo6rbeginE:
	.zero		1
	.type		_ZN55_INTERNAL_693d5a22_24_TensorTransformations_cu_fbdaa4d34cuda3std6ranges3__45__cpo4nextE,@object
	.size		_ZN55_INTERNAL_693d5a22_24_TensorTransformations_cu_fbdaa4d34cuda3std6ranges3__45__cpo4nextE,(_ZN55_INTERNAL_693d5a22_24_TensorTransformations_cu_fbdaa4d34cuda3std6ranges3__45__cpo4swapE - _ZN55_INTERNAL_693d5a22_24_TensorTransformations_cu_fbdaa4d34cuda3std6ranges3__45__cpo4nextE)
_ZN55_INTERNAL_693d5a22_24_TensorTransformations_cu_fbdaa4d34cuda3std6ranges3__45__cpo4nextE:
	.zero		1
	.type		_ZN55_INTERNAL_693d5a22_24_TensorTransformations_cu_fbdaa4d34cuda3std6ranges3__45__cpo4swapE,@object
	.size		_ZN55_INTERNAL_693d5a22_24_TensorTransformations_cu_fbdaa4d34cuda3std6ranges3__45__cpo4swapE,(_ZN55_INTERNAL_693d5a22_24_TensorTransformations_cu_fbdaa4d34cuda3std3__420unreachable_sentinelE - _ZN55_INTERNAL_693d5a22_24_TensorTransformations_cu_fbdaa4d34cuda3std6ranges3__45__cpo4swapE)
_ZN55_INTERNAL_693d5a22_24_TensorTransformations_cu_fbdaa4d34cuda3std6ranges3__45__cpo4swapE:
	.zero		1
	.type		_ZN55_INTERNAL_693d5a22_24_TensorTransformations_cu_fbdaa4d34cuda3std3__420unreachable_sentinelE,@object
	.size		_ZN55_INTERNAL_693d5a22_24_TensorTransformations_cu_fbdaa4d34cuda3std3__420unreachable_sentinelE,(_ZN55_INTERNAL_693d5a22_24_TensorTransformations_cu_fbdaa4d36thrust23THRUST_300001_SM_900_NS6system6detail10sequential3seqE - _ZN55_INTERNAL_693d5a22_24_TensorTransformations_cu_fbdaa4d34cuda3std3__420unreachable_sentinelE)
_ZN55_INTERNAL_693d5a22_24_TensorTransformations_cu_fbdaa4d34cuda3std3__420unreachable_sentinelE:
	.zero		1
	.type		_ZN55_INTERNAL_693d5a22_24_TensorTransformations_cu_fbdaa4d36thrust23THRUST_300001_SM_900_NS6system6detail10sequential3seqE,@object
	.size		_ZN55_INTERNAL_693d5a22_24_TensorTransformations_cu_fbdaa4d36thrust23THRUST_300001_SM_900_NS6system6detail10sequential3seqE,(_ZN55_INTERNAL_693d5a22_24_TensorTransformations_cu_fbdaa4d34cuda3std3__45__cpo4cendE - _ZN55_INTERNAL_693d5a22_24_TensorTransformations_cu_fbdaa4d36thrust23THRUST_300001_SM_900_NS6system6detail10sequential3seqE)
_ZN55_INTERNAL_693d5a22_24_TensorTransformations_cu_fbdaa4d36thrust23THRUST_300001_SM_900_NS6system6detail10sequential3seqE:
	.zero		1
	.type		_ZN55_INTERNAL_693d5a22_24_TensorTransformations_cu_fbdaa4d34cuda3std3__45__cpo4cendE,@object
	.size		_ZN55_INTERNAL_693d5a22_24_TensorTransformations_cu_fbdaa4d34cuda3std3__45__cpo4cendE,(_ZN55_INTERNAL_693d5a22_24_TensorTransformations_cu_fbdaa4d34cuda3std6ranges3__45__cpo9iter_swapE - _ZN55_INTERNAL_693d5a22_24_TensorTransformations_cu_fbdaa4d34cuda3std3__45__cpo4cendE)
_ZN55_INTERNAL_693d5a22_24_TensorTransformations_cu_fbdaa4d34cuda3std3__45__cpo4cendE:
	.zero		1
	.type		_ZN55_INTERNAL_693d5a22_24_TensorTransformations_cu_fbdaa4d34cuda3std6ranges3__45__cpo9iter_swapE,@object
	.size		_ZN55_INTERNAL_693d5a22_24_TensorTransformations_cu_fbdaa4d34cuda3std6ranges3__45__cpo9iter_swapE,(_ZN55_INTERNAL_693d5a22_24_TensorTransformations_cu_fbdaa4d34cuda3std3__45__cpo5crendE - _ZN55_INTERNAL_693d5a22_24_TensorTransformations_cu_fbdaa4d34cuda3std6ranges3__45__cpo9iter_swapE)
_ZN55_INTERNAL_693d5a22_24_TensorTransformations_cu_fbdaa4d34cuda3std6ranges3__45__cpo9iter_swapE:
	.zero		1
	.type		_ZN55_INTERNAL_693d5a22_24_TensorTransformations_cu_fbdaa4d34cuda3std3__45__cpo5crendE,@object
	.size		_ZN55_INTERNAL_693d5a22_24_TensorTransformations_cu_fbdaa4d34cuda3std3__45__cpo5crendE,(_ZN55_INTERNAL_693d5a22_24_TensorTransformations_cu_fbdaa4d34cuda3std6ranges3__45__cpo5cdataE - _ZN55_INTERNAL_693d5a22_24_TensorTransformations_cu_fbdaa4d34cuda3std3__45__cpo5crendE)
_ZN55_INTERNAL_693d5a22_24_TensorTransformations_cu_fbdaa4d34cuda3std3__45__cpo5crendE:
	.zero		1
	.type		_ZN55_INTERNAL_693d5a22_24_TensorTransformations_cu_fbdaa4d34cuda3std6ranges3__45__cpo5cdataE,@object
	.size		_ZN55_INTERNAL_693d5a22_24_TensorTransformations_cu_fbdaa4d34cuda3std6ranges3__45__cpo5cdataE,(_ZN55_INTERNAL_693d5a22_24_TensorTransformations_cu_fbdaa4d34cuda3std6ranges3__45__cpo3endE - _ZN55_INTERNAL_693d5a22_24_TensorTransformations_cu_fbdaa4d34cuda3std6ranges3__45__cpo5cdataE)
_ZN55_INTERNAL_693d5a22_24_TensorTransformations_cu_fbdaa4d34cuda3std6ranges3__45__cpo5cdataE:
	.zero		1
	.type		_ZN55_INTERNAL_693d5a22_24_TensorTransformations_cu_fbdaa4d34cuda3std6ranges3__45__cpo3endE,@object
	.size		_ZN55_INTERNAL_693d5a22_24_TensorTransformations_cu_fbdaa4d34cuda3std6ranges3__45__cpo3endE,(_ZN55_INTERNAL_693d5a22_24_TensorTransformations_cu_fbdaa4d34cuda3std3__419piecewise_constructE - _ZN55_INTERNAL_693d5a22_24_TensorTransformations_cu_fbdaa4d34cuda3std6ranges3__45__cpo3endE)
_ZN55_INTERNAL_693d5a22_24_TensorTransformations_cu_fbdaa4d34cuda3std6ranges3__45__cpo3endE:
	.zero		1
	.type		_ZN55_INTERNAL_693d5a22_24_TensorTransformations_cu_fbdaa4d34cuda3std3__419piecewise_constructE,@object
	.size		_ZN55_INTERNAL_693d5a22_24_TensorTransformations_cu_fbdaa4d34cuda3std3__419piecewise_constructE,(_ZN55_INTERNAL_693d5a22_24_TensorTransformations_cu_fbdaa4d34cuda3std6ranges3__45__cpo5ssizeE - _ZN55_INTERNAL_693d5a22_24_TensorTransformations_cu_fbdaa4d34cuda3std3__419piecewise_constructE)
_ZN55_INTERNAL_693d5a22_24_TensorTransformations_cu_fbdaa4d34cuda3std3__419piecewise_constructE:
	.zero		1
	.type		_ZN55_INTERNAL_693d5a22_24_TensorTransformations_cu_fbdaa4d34cuda3std6ranges3__45__cpo5ssizeE,@object
	.size		_ZN55_INTERNAL_693d5a22_24_TensorTransformations_cu_fbdaa4d34cuda3std6ranges3__45__cpo5ssizeE,(_ZN55_INTERNAL_693d5a22_24_TensorTransformations_cu_fbdaa4d34cuda3std3__45__cpo3endE - _ZN55_INTERNAL_693d5a22_24_TensorTransformations_cu_fbdaa4d34cuda3std6ranges3__45__cpo5ssizeE)
_ZN55_INTERNAL_693d5a22_24_TensorTransformations_cu_fbdaa4d34cuda3std6ranges3__45__cpo5ssizeE:
	.zero		1
	.type		_ZN55_INTERNAL_693d5a22_24_TensorTransformations_cu_fbdaa4d34cuda3std3__45__cpo3endE,@object
	.size		_ZN55_INTERNAL_693d5a22_24_TensorTransformations_cu_fbdaa4d34cuda3std3__45__cpo3endE,(_ZN55_INTERNAL_693d5a22_24_TensorTransformations_cu_fbdaa4d34cuda3std6ranges3__45__cpo4cendE - _ZN55_INTERNAL_693d5a22_24_TensorTransformations_cu_fbdaa4d34cuda3std3__45__cpo3endE)
_ZN55_INTERNAL_693d5a22_24_TensorTransformations_cu_fbdaa4d34cuda3std3__45__cpo3endE:
	.zero		1
	.type		_ZN55_INTERNAL_693d5a22_24_TensorTransformations_cu_fbdaa4d34cuda3std6ranges3__45__cpo4cendE,@object
	.size		_ZN55_INTERNAL_693d5a22_24_TensorTransformations_cu_fbdaa4d34cuda3std6ranges3__45__cpo4cendE,(_ZN55_INTERNAL_693d5a22_24_TensorTransformations_cu_fbdaa4d34cuda3std3__45__cpo4rendE - _ZN55_INTERNAL_693d5a22_24_TensorTransformations_cu_fbdaa4d34cuda3std6ranges3__45__cpo4cendE)
_ZN55_INTERNAL_693d5a22_24_TensorTransformations_cu_fbdaa4d34cuda3std6ranges3__45__cpo4cendE:
	.zero		1
	.type		_ZN55_INTERNAL_693d5a22_24_TensorTransformations_cu_fbdaa4d34cuda3std3__45__cpo4rendE,@object
	.size		_ZN55_INTERNAL_693d5a22_24_TensorTransformations_cu_fbdaa4d34cuda3std3__45__cpo4rendE,(_ZN55_INTERNAL_693d5a22_24_TensorTransformations_cu_fbdaa4d34cuda3std6ranges3__45__cpo4prevE - _ZN55_INTERNAL_693d5a22_24_TensorTransformations_cu_fbdaa4d34cuda3std3__45__cpo4rendE)
_ZN55_INTERNAL_693d5a22_24_TensorTransformations_cu_fbdaa4d34cuda3std3__45__cpo4rendE:
	.zero		1
	.type		_ZN55_INTERNAL_693d5a22_24_TensorTransformations_cu_fbdaa4d34cuda3std6ranges3__45__cpo4prevE,@object
	.size		_ZN55_INTERNAL_693d5a22_24_TensorTransformations_cu_fbdaa4d34cuda3std6ranges3__45__cpo4prevE,(_ZN55_INTERNAL_693d5a22_24_TensorTransformations_cu_fbdaa4d34cuda3std6ranges3__45__cpo9iter_moveE - _ZN55_INTERNAL_693d5a22_24_TensorTransformations_cu_fbdaa4d34cuda3std6ranges3__45__cpo4prevE)
_ZN55_INTERNAL_693d5a22_24_TensorTransformations_cu_fbdaa4d34cuda3std6ranges3__45__cpo4prevE:
	.zero		1
	.type		_ZN55_INTERNAL_693d5a22_24_TensorTransformations_cu_fbdaa4d34cuda3std6ranges3__45__cpo9iter_moveE,@object
	.size		_ZN55_INTERNAL_693d5a22_24_TensorTransformations_cu_fbdaa4d34cuda3std6ranges3__45__cpo9iter_moveE,(.L_13 - _ZN55_INTERNAL_693d5a22_24_TensorTransformations_cu_fbdaa4d34cuda3std6ranges3__45__cpo9iter_moveE)
_ZN55_INTERNAL_693d5a22_24_TensorTransformations_cu_fbdaa4d34cuda3std6ranges3__45__cpo9iter_moveE:
	.zero		1
.L_13:


//--------------------- .nv.constant0._ZN2at6native16roll_cuda_kernelIN3c107complexINS2_4HalfEEEEEvPKT_PS6_llllll --------------------------
	.section	.nv.constant0._ZN2at6native16roll_cuda_kernelIN3c107complexINS2_4HalfEEEEEvPKT_PS6_llllll,"a",@progbits
	.sectionflags	@""
	.align	4
.nv.constant0._ZN2at6native16roll_cuda_kernelIN3c107complexINS2_4HalfEEEEEvPKT_PS6_llllll:
	.zero		592


//--------------------- .nv.constant0._ZN2at6native16roll_cuda_kernelIN3c108BFloat16EEEvPKT_PS4_llllll --------------------------
	.section	.nv.constant0._ZN2at6native16roll_cuda_kernelIN3c108BFloat16EEEvPKT_PS4_llllll,"a",@progbits
	.sectionflags	@""
	.align	4
.nv.constant0._ZN2at6native16roll_cuda_kernelIN3c108BFloat16EEEvPKT_PS4_llllll:
	.zero		592


//--------------------- .nv.constant0._ZN2at6native16roll_cuda_kernelIbEEvPKT_PS2_llllll --------------------------
	.section	.nv.constant0._ZN2at6native16roll_cuda_kernelIbEEvPKT_PS2_llllll,"a",@progbits
	.sectionflags	@""
	.align	4
.nv.constant0._ZN2at6native16roll_cuda_kernelIbEEvPKT_PS2_llllll:
	.zero		592


//--------------------- .nv.constant0._ZN2at6native16roll_cuda_kernelIN3c104HalfEEEvPKT_PS4_llllll --------------------------
	.section	.nv.constant0._ZN2at6native16roll_cuda_kernelIN3c104HalfEEEvPKT_PS4_llllll,"a",@progbits
	.sectionflags	@""
	.align	4
.nv.constant0._ZN2at6native16roll_cuda_kernelIN3c104HalfEEEvPKT_PS4_llllll:
	.zero		592


//--------------------- .nv.constant0._ZN2at6native16roll_cuda_kernelIN3c107complexIfEEEEvPKT_PS5_llllll --------------------------
	.section	.nv.constant0._ZN2at6native16roll_cuda_kernelIN3c107complexIfEEEEvPKT_PS5_llllll,"a",@progbits
	.sectionflags	@""
	.align	4
.nv.constant0._ZN2at6native16roll_cuda_kernelIN3c107complexIfEEEEvPKT_PS5_llllll:
	.zero		592


//--------------------- .nv.constant0._ZN2at6native16roll_cuda_kernelIN3c107complexIdEEEEvPKT_PS5_llllll --------------------------
	.section	.nv.constant0._ZN2at6native16roll_cuda_kernelIN3c107complexIdEEEEvPKT_PS5_llllll,"a",@progbits
	.sectionflags	@""
	.align	4
.nv.constant0._ZN2at6native16roll_cuda_kernelIN3c107complexIdEEEEvPKT_PS5_llllll:
	.zero		592


//--------------------- .nv.constant0._ZN2at6native16roll_cuda_kernelIfEEvPKT_PS2_llllll --------------------------
	.section	.nv.constant0._ZN2at6native16roll_cuda_kernelIfEEvPKT_PS2_llllll,"a",@progbits
	.sectionflags	@""
	.align	4
.nv.constant0._ZN2at6native16roll_cuda_kernelIfEEvPKT_PS2_llllll:
	.zero		592


//--------------------- .nv.constant0._ZN2at6native16roll_cuda_kernelIdEEvPKT_PS2_llllll --------------------------
	.section	.nv.constant0._ZN2at6native16roll_cuda_kernelIdEEvPKT_PS2_llllll,"a",@progbits
	.sectionflags	@""
	.align	4
.nv.constant0._ZN2at6native16roll_cuda_kernelIdEEvPKT_PS2_llllll:
	.zero		592


//--------------------- .nv.constant0._ZN2at6native16roll_cuda_kernelIsEEvPKT_PS2_llllll --------------------------
	.section	.nv.constant0._ZN2at6native16roll_cuda_kernelIsEEvPKT_PS2_llllll,"a",@progbits
	.sectionflags	@""
	.align	4
.nv.constant0._ZN2at6native16roll_cuda_kernelIsEEvPKT_PS2_llllll:
	.zero		592


//--------------------- .nv.constant0._ZN2at6native16roll_cuda_kernelIlEEvPKT_PS2_llllll --------------------------
	.section	.nv.constant0._ZN2at6native16roll_cuda_kernelIlEEvPKT_PS2_llllll,"a",@progbits
	.sectionflags	@""
	.align	4
.nv.constant0._ZN2at6native16roll_cuda_kernelIlEEvPKT_PS2_llllll:
	.zero		592


//--------------------- .nv.constant0._ZN2at6native16roll_cuda_kernelIiEEvPKT_PS2_llllll --------------------------
	.section	.nv.constant0._ZN2at6native16roll_cuda_kernelIiEEvPKT_PS2_llllll,"a",@progbits
	.sectionflags	@""
	.align	4
.nv.constant0._ZN2at6native16roll_cuda_kernelIiEEvPKT_PS2_llllll:
	.zero		592


//--------------------- .nv.constant0._ZN2at6native16roll_cuda_kernelIaEEvPKT_PS2_llllll --------------------------
	.section	.nv.constant0._ZN2at6native16roll_cuda_kernelIaEEvPKT_PS2_llllll,"a",@progbits
	.sectionflags	@""
	.align	4
.nv.constant0._ZN2at6native16roll_cuda_kernelIaEEvPKT_PS2_llllll:
	.zero		592


//--------------------- .nv.constant0._ZN2at6native16roll_cuda_kernelIhEEvPKT_PS2_llllll --------------------------
	.section	.nv.constant0._ZN2at6native16roll_cuda_kernelIhEEvPKT_PS2_llllll,"a",@progbits
	.sectionflags	@""
	.align	4
.nv.constant0._ZN2at6native16roll_cuda_kernelIhEEvPKT_PS2_llllll:
	.zero		592


//--------------------- SYMBOLS --------------------------

	.type		.nv.reservedSmem.offset0,@object
	.size		.nv.reservedSmem.offset0,0x4
